//
// Generated by NVIDIA NVVM Compiler
//
// Compiler Build ID: CL-36424714
// Cuda compilation tools, release 13.0, V13.0.88
// Based on NVVM 20.0.0
//

.version 9.0
.target sm_100
.address_size 64

	// .globl	_Z4initPfS_S_

.visible .entry _Z4initPfS_S_(
	.param .u64 .ptr .align 1 _Z4initPfS_S__param_0,
	.param .u64 .ptr .align 1 _Z4initPfS_S__param_1,
	.param .u64 .ptr .align 1 _Z4initPfS_S__param_2
)
{
	.reg .b32 	%r<11>;
	.reg .b64 	%rd<11>;

	ld.param.u64 	%rd1, [_Z4initPfS_S__param_0];
	ld.param.u64 	%rd2, [_Z4initPfS_S__param_1];
	ld.param.u64 	%rd3, [_Z4initPfS_S__param_2];
	cvta.to.global.u64 	%rd4, %rd3;
	cvta.to.global.u64 	%rd5, %rd2;
	cvta.to.global.u64 	%rd6, %rd1;
	mov.u32 	%r1, %ctaid.x;
	mov.u32 	%r2, %ntid.x;
	mov.u32 	%r3, %tid.x;
	mad.lo.s32 	%r4, %r1, %r2, %r3;
	mov.u32 	%r5, %ctaid.y;
	mov.u32 	%r6, %ntid.y;
	mov.u32 	%r7, %tid.y;
	mad.lo.s32 	%r8, %r5, %r6, %r7;
	mad.lo.s32 	%r9, %r8, 41, %r4;
	mul.wide.s32 	%rd7, %r9, 4;
	add.s64 	%rd8, %rd6, %rd7;
	mov.b32 	%r10, 0;
	st.global.u32 	[%rd8], %r10;
	st.global.u32 	[%rd8+6724], %r10;
	add.s64 	%rd9, %rd5, %rd7;
	st.global.u32 	[%rd9], %r10;
	st.global.u32 	[%rd9+6724], %r10;
	add.s64 	%rd10, %rd4, %rd7;
	st.global.u32 	[%rd10], %r10;
	st.global.u32 	[%rd10+6724], %r10;
	ret;

}
	// .globl	_Z4stepPfS_S_
.visible .entry _Z4stepPfS_S_(
	.param .u64 .ptr .align 1 _Z4stepPfS_S__param_0,
	.param .u64 .ptr .align 1 _Z4stepPfS_S__param_1,
	.param .u64 .ptr .align 1 _Z4stepPfS_S__param_2
)
{
	.reg .pred 	%p<38>;
	.reg .b32 	%r<51>;
	.reg .b32 	%f<255>;
	.reg .b64 	%rd<42>;
	.reg .b64 	%fd<56>;

	ld.param.u64 	%rd16, [_Z4stepPfS_S__param_1];
	ld.param.u64 	%rd15, [_Z4stepPfS_S__param_2];
	cvta.to.global.u64 	%rd1, %rd15;
	cvta.to.global.u64 	%rd2, %rd16;
	mov.u32 	%r6, %ctaid.x;
	mov.u32 	%r7, %ntid.x;
	mov.u32 	%r8, %tid.x;
	mad.lo.s32 	%r1, %r6, %r7, %r8;
	mov.u32 	%r9, %ctaid.y;
	mov.u32 	%r10, %ntid.y;
	mov.u32 	%r11, %tid.y;
	mad.lo.s32 	%r12, %r9, %r10, %r11;
	setp.gt.s32 	%p1, %r1, 40;
	setp.gt.u32 	%p2, %r12, 40;
	or.pred  	%p3, %p1, %p2;
	@%p3 bra 	$L__BB1_38;
	mul.lo.s32 	%r13, %r12, 41;
	cvt.u64.u32 	%rd3, %r13;
	cvt.s64.s32 	%rd4, %r1;
	add.s64 	%rd17, %rd4, %rd3;
	shl.b64 	%rd18, %rd17, 2;
	add.s64 	%rd5, %rd2, %rd18;
	ld.global.f32 	%f16, [%rd5+4];
	ld.global.f32 	%f17, [%rd5+-4];
	sub.f32 	%f18, %f16, %f17;
	cvt.f64.f32 	%fd4, %f18;
	div.rn.f64 	%fd5, %fd4, 0d3FB999999999999A;
	add.s64 	%rd6, %rd1, %rd18;
	ld.global.f32 	%f19, [%rd6+164];
	add.s32 	%r14, %r1, %r13;
	add.s32 	%r3, %r14, -41;
	mul.wide.s32 	%rd19, %r3, 4;
	add.s64 	%rd7, %rd1, %rd19;
	ld.global.f32 	%f20, [%rd7];
	sub.f32 	%f21, %f19, %f20;
	cvt.f64.f32 	%fd6, %f21;
	div.rn.f64 	%fd1, %fd6, 0d3FB999999999999A;
	add.f64 	%fd2, %fd5, %fd1;
	cvt.rn.f32.f64 	%f1, %fd5;
	abs.f32 	%f2, %f1;
	setp.eq.f32 	%p4, %f1, 0f3F800000;
	mov.f32 	%f253, 0f3F800000;
	@%p4 bra 	$L__BB1_6;
	setp.num.f32 	%p5, %f2, %f2;
	@%p5 bra 	$L__BB1_4;
	mov.f32 	%f79, 0f40000000;
	add.rn.f32 	%f253, %f1, %f79;
	bra.uni 	$L__BB1_6;
$L__BB1_4:
	setp.lt.f32 	%p6, %f2, 0f00800000;
	mul.f32 	%f24, %f2, 0f4B800000;
	selp.f32 	%f25, %f24, %f2, %p6;
	mov.b32 	%r15, %f25;
	add.s32 	%r16, %r15, -1060439283;
	and.b32  	%r17, %r16, -8388608;
	sub.s32 	%r18, %r15, %r17;
	mov.b32 	%f26, %r18;
	cvt.rn.f32.s32 	%f27, %r17;
	selp.f32 	%f28, 0fC1C00000, 0f00000000, %p6;
	fma.rn.f32 	%f29, %f27, 0f34000000, %f28;
	add.f32 	%f30, %f26, 0fBF800000;
	add.f32 	%f31, %f26, 0f3F800000;
	rcp.approx.ftz.f32 	%f32, %f31;
	add.f32 	%f33, %f30, %f30;
	mul.f32 	%f34, %f33, %f32;
	mul.f32 	%f35, %f34, %f34;
	neg.f32 	%f36, %f34;
	sub.f32 	%f37, %f30, %f34;
	add.f32 	%f38, %f37, %f37;
	fma.rn.f32 	%f39, %f36, %f30, %f38;
	mul.rn.f32 	%f40, %f32, %f39;
	fma.rn.f32 	%f41, %f35, 0f3A2C32E4, 0f3B52E7DB;
	fma.rn.f32 	%f42, %f41, %f35, 0f3C93BB73;
	fma.rn.f32 	%f43, %f42, %f35, 0f3DF6384F;
	mul.rn.f32 	%f44, %f43, %f35;
	fma.rn.f32 	%f45, %f34, 0f3FB8AA3B, %f29;
	mul.f32 	%f46, %f44, 0f40400000;
	sub.f32 	%f47, %f29, %f45;
	fma.rn.f32 	%f48, %f34, 0f3FB8AA3B, %f47;
	fma.rn.f32 	%f49, %f40, 0f3FB8AA3B, %f48;
	fma.rn.f32 	%f50, %f34, 0f32A55E34, %f49;
	fma.rn.f32 	%f51, %f46, %f40, %f50;
	fma.rn.f32 	%f52, %f44, %f34, %f51;
	add.rn.f32 	%f53, %f45, %f52;
	mov.f32 	%f54, 0f40000000;
	mul.rn.f32 	%f55, %f53, %f54;
	cvt.rni.f32.f32 	%f56, %f55;
	sub.f32 	%f57, %f55, %f56;
	neg.f32 	%f58, %f55;
	fma.rn.f32 	%f59, %f53, 0f40000000, %f58;
	neg.f32 	%f60, %f45;
	add.rn.f32 	%f61, %f53, %f60;
	neg.f32 	%f62, %f61;
	add.rn.f32 	%f63, %f52, %f62;
	fma.rn.f32 	%f64, %f63, 0f40000000, %f59;
	add.f32 	%f65, %f57, %f64;
	setp.gt.f32 	%p7, %f56, 0f00000000;
	selp.b32 	%r19, 0, -2097152000, %p7;
	setp.neu.f32 	%p8, %f1, 0f00000000;
	setp.neu.f32 	%p9, %f2, 0f7F800000;
	setp.lt.f32 	%p10, %f55, 0f00000000;
	selp.f32 	%f66, 0f00000000, 0f7F800000, %p10;
	abs.f32 	%f67, %f55;
	setp.gt.f32 	%p11, %f67, 0f43180000;
	cvt.rzi.s32.f32 	%r20, %f56;
	shl.b32 	%r21, %r20, 23;
	sub.s32 	%r22, %r21, %r19;
	mov.b32 	%f68, %r22;
	add.s32 	%r23, %r19, 2130706432;
	mov.b32 	%f69, %r23;
	fma.rn.f32 	%f70, %f65, 0f391FCB8E, 0f3AAF85ED;
	fma.rn.f32 	%f71, %f70, %f65, 0f3C1D9856;
	fma.rn.f32 	%f72, %f71, %f65, 0f3D6357BB;
	fma.rn.f32 	%f73, %f72, %f65, 0f3E75FDEC;
	fma.rn.f32 	%f74, %f73, %f65, 0f3F317218;
	fma.rn.f32 	%f75, %f74, %f65, 0f3F800000;
	mul.f32 	%f76, %f75, %f69;
	mul.f32 	%f77, %f76, %f68;
	selp.f32 	%f253, %f66, %f77, %p11;
	and.pred  	%p12, %p8, %p9;
	@%p12 bra 	$L__BB1_6;
	add.f32 	%f78, %f1, %f1;
	mov.b32 	%r24, %f78;
	and.b32  	%r25, %r24, 2147483647;
	mov.b32 	%f253, %r25;
$L__BB1_6:
	cvt.f64.f32 	%fd7, %f253;
	mul.f64 	%fd8, %fd2, 0d4059000000000000;
	sub.f64 	%fd9, %fd8, %fd7;
	ld.global.f32 	%f81, [%rd5+164];
	add.s64 	%rd8, %rd2, %rd19;
	ld.global.f32 	%f82, [%rd8];
	sub.f32 	%f83, %f81, %f82;
	cvt.f64.f32 	%fd10, %f83;
	div.rn.f64 	%fd11, %fd10, 0d3FB999999999999A;
	ld.global.f32 	%f84, [%rd6+4];
	ld.global.f32 	%f85, [%rd6+-4];
	sub.f32 	%f86, %f84, %f85;
	cvt.f64.f32 	%fd12, %f86;
	mul.f64 	%fd13, %fd11, %fd12;
	div.rn.f64 	%fd14, %fd13, 0d3FB999999999999A;
	add.f64 	%fd15, %fd14, %fd14;
	sub.f64 	%fd3, %fd9, %fd15;
	cvt.rn.f32.f64 	%f7, %fd1;
	abs.f32 	%f8, %f7;
	setp.eq.f32 	%p13, %f7, 0f3F800000;
	mov.f32 	%f254, 0f3F800000;
	@%p13 bra 	$L__BB1_11;
	setp.num.f32 	%p14, %f8, %f8;
	@%p14 bra 	$L__BB1_9;
	mov.f32 	%f144, 0f40000000;
	add.rn.f32 	%f254, %f7, %f144;
	bra.uni 	$L__BB1_11;
$L__BB1_9:
	setp.lt.f32 	%p15, %f8, 0f00800000;
	mul.f32 	%f89, %f8, 0f4B800000;
	selp.f32 	%f90, %f89, %f8, %p15;
	mov.b32 	%r26, %f90;
	add.s32 	%r27, %r26, -1060439283;
	and.b32  	%r28, %r27, -8388608;
	sub.s32 	%r29, %r26, %r28;
	mov.b32 	%f91, %r29;
	cvt.rn.f32.s32 	%f92, %r28;
	selp.f32 	%f93, 0fC1C00000, 0f00000000, %p15;
	fma.rn.f32 	%f94, %f92, 0f34000000, %f93;
	add.f32 	%f95, %f91, 0fBF800000;
	add.f32 	%f96, %f91, 0f3F800000;
	rcp.approx.ftz.f32 	%f97, %f96;
	add.f32 	%f98, %f95, %f95;
	mul.f32 	%f99, %f98, %f97;
	mul.f32 	%f100, %f99, %f99;
	neg.f32 	%f101, %f99;
	sub.f32 	%f102, %f95, %f99;
	add.f32 	%f103, %f102, %f102;
	fma.rn.f32 	%f104, %f101, %f95, %f103;
	mul.rn.f32 	%f105, %f97, %f104;
	fma.rn.f32 	%f106, %f100, 0f3A2C32E4, 0f3B52E7DB;
	fma.rn.f32 	%f107, %f106, %f100, 0f3C93BB73;
	fma.rn.f32 	%f108, %f107, %f100, 0f3DF6384F;
	mul.rn.f32 	%f109, %f108, %f100;
	fma.rn.f32 	%f110, %f99, 0f3FB8AA3B, %f94;
	mul.f32 	%f111, %f109, 0f40400000;
	sub.f32 	%f112, %f94, %f110;
	fma.rn.f32 	%f113, %f99, 0f3FB8AA3B, %f112;
	fma.rn.f32 	%f114, %f105, 0f3FB8AA3B, %f113;
	fma.rn.f32 	%f115, %f99, 0f32A55E34, %f114;
	fma.rn.f32 	%f116, %f111, %f105, %f115;
	fma.rn.f32 	%f117, %f109, %f99, %f116;
	add.rn.f32 	%f118, %f110, %f117;
	mov.f32 	%f119, 0f40000000;
	mul.rn.f32 	%f120, %f118, %f119;
	cvt.rni.f32.f32 	%f121, %f120;
	sub.f32 	%f122, %f120, %f121;
	neg.f32 	%f123, %f120;
	fma.rn.f32 	%f124, %f118, 0f40000000, %f123;
	neg.f32 	%f125, %f110;
	add.rn.f32 	%f126, %f118, %f125;
	neg.f32 	%f127, %f126;
	add.rn.f32 	%f128, %f117, %f127;
	fma.rn.f32 	%f129, %f128, 0f40000000, %f124;
	add.f32 	%f130, %f122, %f129;
	setp.gt.f32 	%p16, %f121, 0f00000000;
	selp.b32 	%r30, 0, -2097152000, %p16;
	setp.neu.f32 	%p17, %f7, 0f00000000;
	setp.neu.f32 	%p18, %f8, 0f7F800000;
	setp.lt.f32 	%p19, %f120, 0f00000000;
	selp.f32 	%f131, 0f00000000, 0f7F800000, %p19;
	abs.f32 	%f132, %f120;
	setp.gt.f32 	%p20, %f132, 0f43180000;
	cvt.rzi.s32.f32 	%r31, %f121;
	shl.b32 	%r32, %r31, 23;
	sub.s32 	%r33, %r32, %r30;
	mov.b32 	%f133, %r33;
	add.s32 	%r34, %r30, 2130706432;
	mov.b32 	%f134, %r34;
	fma.rn.f32 	%f135, %f130, 0f391FCB8E, 0f3AAF85ED;
	fma.rn.f32 	%f136, %f135, %f130, 0f3C1D9856;
	fma.rn.f32 	%f137, %f136, %f130, 0f3D6357BB;
	fma.rn.f32 	%f138, %f137, %f130, 0f3E75FDEC;
	fma.rn.f32 	%f139, %f138, %f130, 0f3F317218;
	fma.rn.f32 	%f140, %f139, %f130, 0f3F800000;
	mul.f32 	%f141, %f140, %f134;
	mul.f32 	%f142, %f141, %f133;
	selp.f32 	%f254, %f131, %f142, %p20;
	and.pred  	%p21, %p17, %p18;
	@%p21 bra 	$L__BB1_11;
	add.f32 	%f143, %f7, %f7;
	mov.b32 	%r35, %f143;
	and.b32  	%r36, %r35, 2147483647;
	mov.b32 	%f254, %r36;
$L__BB1_11:
	ld.param.u64 	%rd40, [_Z4stepPfS_S__param_0];
	cvta.to.global.u64 	%rd21, %rd40;
	cvt.u32.u64 	%r38, %rd3;
	cvt.f64.f32 	%fd16, %f254;
	sub.f64 	%fd17, %fd3, %fd16;
	cvt.rn.f32.f64 	%f145, %fd17;
	add.s32 	%r39, %r1, %r38;
	mul.wide.s32 	%rd22, %r39, 4;
	add.s64 	%rd9, %rd21, %rd22;
	mov.f32 	%f146, 0f32FD27D2;
	mov.f32 	%f147, 0f3F0E38E4;
	mul.rn.f32 	%f148, %f147, %f146;
	mov.f32 	%f149, 0f3D4A4588;
	mov.f32 	%f150, 0f3DF80F5F;
	mul.rn.f32 	%f151, %f150, %f149;
	fma.rn.f32 	%f152, %f148, 0f3FB8AA3B, 0f34448BDC;
	fma.rn.f32 	%f153, 0fBE638E39, 0f32A55E34, %f152;
	mul.f32 	%f154, %f151, 0f40400000;
	fma.rn.f32 	%f155, %f154, %f148, %f153;
	fma.rn.f32 	%f156, %f151, 0fBE638E39, %f155;
	mov.f32 	%f157, 0fC08A4259;
	add.rn.f32 	%f158, %f157, %f156;
	mov.f32 	%f159, 0f408A4259;
	add.rn.f32 	%f160, %f158, %f159;
	neg.f32 	%f161, %f160;
	add.rn.f32 	%f162, %f156, %f161;
	mov.f32 	%f163, 0f40000000;
	mul.rn.f32 	%f164, %f158, %f163;
	neg.f32 	%f165, %f164;
	fma.rn.f32 	%f166, %f158, 0f40000000, %f165;
	fma.rn.f32 	%f167, %f162, 0f40000000, %f166;
	cvt.rni.f32.f32 	%f168, %f164;
	sub.f32 	%f169, %f164, %f168;
	add.f32 	%f170, %f169, %f167;
	fma.rn.f32 	%f171, %f170, 0f391FCB8E, 0f3AAF85ED;
	fma.rn.f32 	%f172, %f171, %f170, 0f3C1D9856;
	fma.rn.f32 	%f173, %f172, %f170, 0f3D6357BB;
	fma.rn.f32 	%f174, %f173, %f170, 0f3E75FDEC;
	fma.rn.f32 	%f175, %f174, %f170, 0f3F317218;
	fma.rn.f32 	%f176, %f175, %f170, 0f3F800000;
	cvt.rzi.s32.f32 	%r40, %f168;
	setp.gt.f32 	%p22, %f168, 0f00000000;
	selp.b32 	%r41, 0, -2097152000, %p22;
	add.s32 	%r42, %r41, 2130706432;
	mov.b32 	%f177, %r42;
	mul.f32 	%f178, %f176, %f177;
	shl.b32 	%r43, %r40, 23;
	sub.s32 	%r44, %r43, %r41;
	mov.b32 	%f179, %r44;
	mul.f32 	%f180, %f178, %f179;
	abs.f32 	%f181, %f164;
	setp.gt.f32 	%p23, %f181, 0f43180000;
	setp.lt.f32 	%p24, %f164, 0f00000000;
	selp.f32 	%f182, 0f00000000, 0f7F800000, %p24;
	selp.f32 	%f13, %f182, %f180, %p23;
	add.s64 	%rd23, %rd4, %rd3;
	shl.b64 	%rd24, %rd23, 2;
	add.s64 	%rd25, %rd21, %rd24;
	add.s64 	%rd10, %rd25, 6724;
	mul.f32 	%f183, %f13, %f145;
	mul.f32 	%f14, %f13, %f183;
	shl.b64 	%rd26, %rd4, 2;
	add.s64 	%rd11, %rd21, %rd26;
	shl.b64 	%rd27, %rd3, 2;
	add.s64 	%rd12, %rd21, %rd27;
	mov.b32 	%r50, 0;
$L__BB1_12:
	ld.global.f32 	%f184, [%rd9];
	st.global.f32 	[%rd9+6724], %f184;
	bar.sync 	0;
	ld.global.f32 	%f185, [%rd10+4];
	ld.global.f32 	%f186, [%rd10+-4];
	add.f32 	%f187, %f185, %f186;
	ld.global.f32 	%f188, [%rd10+164];
	ld.global.f32 	%f189, [%rd9+6560];
	add.f32 	%f190, %f188, %f189;
	mul.f32 	%f191, %f13, %f190;
	fma.rn.f32 	%f192, %f13, %f187, %f191;
	sub.f32 	%f193, %f192, %f14;
	add.f32 	%f194, %f13, %f13;
	add.f32 	%f195, %f194, %f194;
	div.rn.f32 	%f196, %f193, %f195;
	st.global.f32 	[%rd9], %f196;
	bar.sync 	0;
	setp.eq.s32 	%p25, %r12, 40;
	@%p25 bra 	$L__BB1_15;
	setp.ne.s32 	%p26, %r12, 0;
	@%p26 bra 	$L__BB1_16;
	ld.global.f32 	%f198, [%rd11+164];
	st.global.f32 	[%rd11], %f198;
	bra.uni 	$L__BB1_20;
$L__BB1_15:
	ld.global.f32 	%f197, [%rd11+6396];
	st.global.f32 	[%rd11+6560], %f197;
	bra.uni 	$L__BB1_20;
$L__BB1_16:
	setp.eq.s32 	%p27, %r1, 40;
	@%p27 bra 	$L__BB1_19;
	setp.ne.s32 	%p28, %r1, 0;
	@%p28 bra 	$L__BB1_20;
	ld.global.f32 	%f200, [%rd12+4];
	st.global.f32 	[%rd12], %f200;
	bra.uni 	$L__BB1_20;
$L__BB1_19:
	ld.global.f32 	%f199, [%rd12+156];
	st.global.f32 	[%rd12+160], %f199;
$L__BB1_20:
	ld.global.f32 	%f201, [%rd9];
	st.global.f32 	[%rd9+6724], %f201;
	bar.sync 	0;
	ld.global.f32 	%f202, [%rd10+4];
	ld.global.f32 	%f203, [%rd10+-4];
	add.f32 	%f204, %f202, %f203;
	ld.global.f32 	%f205, [%rd10+164];
	ld.global.f32 	%f206, [%rd9+6560];
	add.f32 	%f207, %f205, %f206;
	mul.f32 	%f208, %f13, %f207;
	fma.rn.f32 	%f209, %f13, %f204, %f208;
	sub.f32 	%f210, %f209, %f14;
	div.rn.f32 	%f213, %f210, %f195;
	st.global.f32 	[%rd9], %f213;
	bar.sync 	0;
	setp.eq.s32 	%p29, %r12, 0;
	@%p29 bra 	$L__BB1_23;
	setp.ne.s32 	%p30, %r12, 40;
	@%p30 bra 	$L__BB1_24;
	ld.global.f32 	%f214, [%rd11+6396];
	st.global.f32 	[%rd11+6560], %f214;
	bra.uni 	$L__BB1_28;
$L__BB1_23:
	ld.global.f32 	%f215, [%rd11+164];
	st.global.f32 	[%rd11], %f215;
	bra.uni 	$L__BB1_28;
$L__BB1_24:
	setp.eq.s32 	%p31, %r1, 0;
	@%p31 bra 	$L__BB1_27;
	setp.ne.s32 	%p32, %r1, 40;
	@%p32 bra 	$L__BB1_28;
	ld.global.f32 	%f216, [%rd12+156];
	st.global.f32 	[%rd12+160], %f216;
	bra.uni 	$L__BB1_28;
$L__BB1_27:
	ld.global.f32 	%f217, [%rd12+4];
	st.global.f32 	[%rd12], %f217;
$L__BB1_28:
	add.s32 	%r50, %r50, 2;
	setp.ne.s32 	%p33, %r50, 50;
	@%p33 bra 	$L__BB1_12;
	ld.param.u64 	%rd41, [_Z4stepPfS_S__param_2];
	cvta.to.global.u64 	%rd13, %rd41;
	ld.global.f32 	%f218, [%rd8+164];
	st.global.f32 	[%rd8+6888], %f218;
	ld.global.f32 	%f219, [%rd7+164];
	st.global.f32 	[%rd7+6888], %f219;
	bar.sync 	0;
	setp.eq.s32 	%p34, %r12, 40;
	@%p34 bra 	$L__BB1_32;
	setp.ne.s32 	%p35, %r12, 0;
	@%p35 bra 	$L__BB1_33;
	shl.b64 	%rd31, %rd4, 2;
	add.s64 	%rd32, %rd2, %rd31;
	mov.b32 	%r47, 0;
	st.global.u32 	[%rd32], %r47;
	add.s64 	%rd33, %rd13, %rd31;
	st.global.u32 	[%rd33], %r47;
	bra.uni 	$L__BB1_38;
$L__BB1_32:
	shl.b64 	%rd28, %rd4, 2;
	add.s64 	%rd29, %rd2, %rd28;
	mov.b32 	%r45, 1065353216;
	st.global.u32 	[%rd29+6560], %r45;
	add.s64 	%rd30, %rd13, %rd28;
	mov.b32 	%r46, 0;
	st.global.u32 	[%rd30+6560], %r46;
	bra.uni 	$L__BB1_38;
$L__BB1_33:
	setp.eq.s32 	%p36, %r1, 40;
	@%p36 bra 	$L__BB1_36;
	setp.ne.s32 	%p37, %r1, 0;
	@%p37 bra 	$L__BB1_37;
	shl.b64 	%rd37, %rd3, 2;
	add.s64 	%rd38, %rd2, %rd37;
	mov.b32 	%r49, 0;
	st.global.u32 	[%rd38], %r49;
	add.s64 	%rd39, %rd13, %rd37;
	st.global.u32 	[%rd39], %r49;
	bra.uni 	$L__BB1_38;
$L__BB1_36:
	shl.b64 	%rd34, %rd3, 2;
	add.s64 	%rd35, %rd2, %rd34;
	mov.b32 	%r48, 0;
	st.global.u32 	[%rd35+160], %r48;
	add.s64 	%rd36, %rd13, %rd34;
	st.global.u32 	[%rd36+160], %r48;
	bra.uni 	$L__BB1_38;
$L__BB1_37:
	ld.global.f32 	%f220, [%rd8+6888];
	cvt.f64.f32 	%fd18, %f220;
	mul.f64 	%fd19, %fd18, 0d3F847AE147AE147B;
	div.rn.f64 	%fd20, %fd19, 0d3FA999999999999A;
	ld.global.f32 	%f221, [%rd5+6720];
	sub.f32 	%f222, %f220, %f221;
	cvt.f64.f32 	%fd21, %f222;
	mul.f64 	%fd22, %fd20, %fd21;
	sub.f64 	%fd23, %fd18, %fd22;
	ld.global.f32 	%f223, [%rd7+6888];
	cvt.f64.f32 	%fd24, %f223;
	mul.f64 	%fd25, %fd24, 0d3F847AE147AE147B;
	div.rn.f64 	%fd26, %fd25, 0d3FA999999999999A;
	ld.global.f32 	%f224, [%rd8+6724];
	sub.f32 	%f225, %f220, %f224;
	cvt.f64.f32 	%fd27, %f225;
	mul.f64 	%fd28, %fd26, %fd27;
	sub.f64 	%fd29, %fd23, %fd28;
	ld.global.f32 	%f226, [%rd10+-6720];
	ld.global.f32 	%f227, [%rd10+-6728];
	sub.f32 	%f228, %f226, %f227;
	cvt.f64.f32 	%fd30, %f228;
	mul.f64 	%fd31, %fd30, 0d3FB9999999999999;
	sub.f64 	%fd32, %fd29, %fd31;
	cvt.f64.f32 	%fd33, %f13;
	mov.f64 	%fd34, 0d3F2A36E2EB1C432D;
	div.rn.f64 	%fd35, %fd34, %fd33;
	ld.global.f32 	%f229, [%rd5+6728];
	add.f32 	%f230, %f220, %f220;
	sub.f32 	%f231, %f229, %f230;
	add.f32 	%f232, %f221, %f231;
	cvt.f64.f32 	%fd36, %f232;
	fma.rn.f64 	%fd37, %fd35, %fd36, %fd32;
	ld.global.f32 	%f233, [%rd5+6888];
	sub.f32 	%f234, %f233, %f230;
	add.f32 	%f235, %f224, %f234;
	cvt.f64.f32 	%fd38, %f235;
	fma.rn.f64 	%fd39, %fd35, %fd38, %fd37;
	cvt.rn.f32.f64 	%f236, %fd39;
	st.global.f32 	[%rd8+164], %f236;
	ld.global.f32 	%f237, [%rd7+6888];
	cvt.f64.f32 	%fd40, %f237;
	ld.global.f32 	%f238, [%rd6+6720];
	sub.f32 	%f239, %f237, %f238;
	cvt.f64.f32 	%fd41, %f239;
	mul.f64 	%fd42, %fd20, %fd41;
	sub.f64 	%fd43, %fd40, %fd42;
	mul.f64 	%fd44, %fd40, 0d3F847AE147AE147B;
	div.rn.f64 	%fd45, %fd44, 0d3FA999999999999A;
	ld.global.f32 	%f240, [%rd7+6724];
	sub.f32 	%f241, %f237, %f240;
	cvt.f64.f32 	%fd46, %f241;
	mul.f64 	%fd47, %fd45, %fd46;
	sub.f64 	%fd48, %fd43, %fd47;
	ld.global.f32 	%f242, [%rd10+-6560];
	ld.global.f32 	%f243, [%rd9+-164];
	sub.f32 	%f244, %f242, %f243;
	cvt.f64.f32 	%fd49, %f244;
	mul.f64 	%fd50, %fd49, 0d3FB9999999999999;
	sub.f64 	%fd51, %fd48, %fd50;
	ld.global.f32 	%f245, [%rd6+6728];
	add.f32 	%f246, %f237, %f237;
	sub.f32 	%f247, %f245, %f246;
	add.f32 	%f248, %f238, %f247;
	cvt.f64.f32 	%fd52, %f248;
	fma.rn.f64 	%fd53, %fd35, %fd52, %fd51;
	ld.global.f32 	%f249, [%rd6+6888];
	sub.f32 	%f250, %f249, %f246;
	add.f32 	%f251, %f240, %f250;
	cvt.f64.f32 	%fd54, %f251;
	fma.rn.f64 	%fd55, %fd35, %fd54, %fd53;
	cvt.rn.f32.f64 	%f252, %fd55;
	st.global.f32 	[%rd7+164], %f252;
$L__BB1_38:
	ret;

}


// ===== COMPILED SASS (sm_100) =====

	.target	sm_100

	.elftype	@"ET_EXEC"


//--------------------- .note.nv.tkinfo           --------------------------
	.section	.note.nv.tkinfo,"",@"SHT_NOTE"
	.sectionflags	@"SHF_NOTE_NV_TKINFO"
	.tkinfo
        /*0018*/ 	.word	0x00000002
        /*0030*/ 	.string	""
        /*0030*/ 	.string	"ptxas"
        /*0030*/ 	.string	"Cuda compilation tools, release 13.0, V13.0.88"
        /*0030*/ 	.string	"Build cuda_13.0.r13.0/compiler.36424714_0"
        /*0030*/ 	.string	"-arch sm_100 -m 64 "



//--------------------- .note.nv.cuinfo           --------------------------
	.section	.note.nv.cuinfo,"",@"SHT_NOTE"
	.sectionflags	@"SHF_NOTE_NV_CUINFO"
        /*0018*/ 	.short	0x0002
        /*001a*/ 	.short	0x0064
        /*001c*/ 	.short	0x0082
	.zero		2


//--------------------- .nv.info                  --------------------------
	.section	.nv.info,"",@"SHT_CUDA_INFO"
	.align	4


	//----- nvinfo : EIATTR_REGCOUNT
	.align		4
        /*0000*/ 	.byte	0x04, 0x2f
        /*0002*/ 	.short	(.L_1 - .L_0)
	.align		4
.L_0:
        /*0004*/ 	.word	index@(_Z4initPfS_S_)
        /*0008*/ 	.word	0x0000000e


	//----- nvinfo : EIATTR_FRAME_SIZE
	.align		4
.L_1:
        /*000c*/ 	.byte	0x04, 0x11
        /*000e*/ 	.short	(.L_3 - .L_2)
	.align		4
.L_2:
        /*0010*/ 	.word	index@(_Z4initPfS_S_)
        /*0014*/ 	.word	0x00000000


	//----- nvinfo : EIATTR_REGCOUNT
	.align		4
.L_3:
        /*0018*/ 	.byte	0x04, 0x2f
        /*001a*/ 	.short	(.L_5 - .L_4)
	.align		4
.L_4:
        /*001c*/ 	.word	index@(_Z4stepPfS_S_)
        /*0020*/ 	.word	0x0000002e


	//----- nvinfo : EIATTR_FRAME_SIZE
	.align		4
.L_5:
        /*0024*/ 	.byte	0x04, 0x11
        /*0026*/ 	.short	(.L_7 - .L_6)
	.align		4
.L_6:
        /*0028*/ 	.word	index@($__internal_1_$__cuda_sm3x_div_rn_noftz_f32_slowpath)
        /*002c*/ 	.word	0x00000000


	//----- nvinfo : EIATTR_FRAME_SIZE
	.align		4
.L_7:
        /*0030*/ 	.byte	0x04, 0x11
        /*0032*/ 	.short	(.L_9 - .L_8)
	.align		4
.L_8:
        /*0034*/ 	.word	index@($__internal_0_$__cuda_sm20_div_rn_f64_full)
        /*0038*/ 	.word	0x00000000


	//----- nvinfo : EIATTR_FRAME_SIZE
	.align		4
.L_9:
        /*003c*/ 	.byte	0x04, 0x11
        /*003e*/ 	.short	(.L_11 - .L_10)
	.align		4
.L_10:
        /*0040*/ 	.word	index@(_Z4stepPfS_S_)
        /*0044*/ 	.word	0x00000000


	//----- nvinfo : EIATTR_MIN_STACK_SIZE
	.align		4
.L_11:
        /*0048*/ 	.byte	0x04, 0x12
        /*004a*/ 	.short	(.L_13 - .L_12)
	.align		4
.L_12:
        /*004c*/ 	.word	index@(_Z4stepPfS_S_)
        /*0050*/ 	.word	0x00000000


	//----- nvinfo : EIATTR_MIN_STACK_SIZE
	.align		4
.L_13:
        /*0054*/ 	.byte	0x04, 0x12
        /*0056*/ 	.short	(.L_15 - .L_14)
	.align		4
.L_14:
        /*0058*/ 	.word	index@(_Z4initPfS_S_)
        /*005c*/ 	.word	0x00000000
.L_15:


//--------------------- .nv.compat                --------------------------
	.section	.nv.compat,"",@"SHT_CUDA_COMPAT_INFO"
	.align	4
        /*0000*/ 	.byte	0x02, 0x09, 0x00, 0x00, 0x02, 0x02, 0x01, 0x00, 0x02, 0x05, 0x05, 0x00, 0x03, 0x07, 0x01, 0x01
        /*0010*/ 	.byte	0x02, 0x03, 0x00, 0x00, 0x02, 0x06, 0x01, 0x00, 0x04, 0x0b, 0x08, 0x00, 0x01, 0x00, 0x00, 0x00
        /*0020*/ 	.byte	0x00, 0x00, 0x00, 0x00


//--------------------- .nv.info._Z4stepPfS_S_    --------------------------
	.section	.nv.info._Z4stepPfS_S_,"",@"SHT_CUDA_INFO"
	.sectionflags	@""
	.align	4


	//----- nvinfo : EIATTR_CUDA_API_VERSION
	.align		4
        /*0000*/ 	.byte	0x04, 0x37
        /*0002*/ 	.short	(.L_17 - .L_16)
.L_16:
        /*0004*/ 	.word	0x00000082


	//----- nvinfo : EIATTR_KPARAM_INFO
	.align		4
.L_17:
        /*0008*/ 	.byte	0x04, 0x17
        /*000a*/ 	.short	(.L_19 - .L_18)
.L_18:
        /*000c*/ 	.word	0x00000000
        /*0010*/ 	.short	0x0002
        /*0012*/ 	.short	0x0010
        /*0014*/ 	.byte	0x00, 0xf5, 0x21, 0x00


	//----- nvinfo : EIATTR_KPARAM_INFO
	.align		4
.L_19:
        /*0018*/ 	.byte	0x04, 0x17
        /*001a*/ 	.short	(.L_21 - .L_20)
.L_20:
        /*001c*/ 	.word	0x00000000
        /*0020*/ 	.short	0x0001
        /*0022*/ 	.short	0x0008
        /*0024*/ 	.byte	0x00, 0xf5, 0x21, 0x00


	//----- nvinfo : EIATTR_KPARAM_INFO
	.align		4
.L_21:
        /*0028*/ 	.byte	0x04, 0x17
        /*002a*/ 	.short	(.L_23 - .L_22)
.L_22:
        /*002c*/ 	.word	0x00000000
        /*0030*/ 	.short	0x0000
        /*0032*/ 	.short	0x0000
        /*0034*/ 	.byte	0x00, 0xf5, 0x21, 0x00


	//----- nvinfo : EIATTR_SPARSE_MMA_MASK
	.align		4
.L_23:
        /*0038*/ 	.byte	0x03, 0x50
        /*003a*/ 	.short	0x0000


	//----- nvinfo : EIATTR_MAXREG_COUNT
	.align		4
        /*003c*/ 	.byte	0x03, 0x1b
        /*003e*/ 	.short	0x00ff


	//----- nvinfo : EIATTR_NUM_BARRIERS
	.align		4
        /*0040*/ 	.byte	0x02, 0x4c
        /*0042*/ 	.byte	0x01
	.zero		1


	//----- nvinfo : EIATTR_MERCURY_ISA_VERSION
	.align		4
        /*0044*/ 	.byte	0x03, 0x5f
        /*0046*/ 	.short	0x0101


	//----- nvinfo : EIATTR_VRC_CTA_INIT_COUNT
	.align		4
        /*0048*/ 	.byte	0x02, 0x4a
	.zero		1
	.zero		1


	//----- nvinfo : EIATTR_EXIT_INSTR_OFFSETS
	.align		4
        /*004c*/ 	.byte	0x04, 0x1c
        /*004e*/ 	.short	(.L_25 - .L_24)


	//   ....[0]....
.L_24:
        /*0050*/ 	.word	0x000000b0


	//   ....[1]....
        /*0054*/ 	.word	0x00001ca0


	//   ....[2]....
        /*0058*/ 	.word	0x00001d90


	//   ....[3]....
        /*005c*/ 	.word	0x000027e0


	//   ....[4]....
        /*0060*/ 	.word	0x00002890


	//   ....[5]....
        /*0064*/ 	.word	0x00002950


	//----- nvinfo : EIATTR_CRS_STACK_SIZE
	.align		4
.L_25:
        /*0068*/ 	.byte	0x04, 0x1e
        /*006a*/ 	.short	(.L_27 - .L_26)
.L_26:
        /*006c*/ 	.word	0x00000000


	//----- nvinfo : EIATTR_CBANK_PARAM_SIZE
	.align		4
.L_27:
        /*0070*/ 	.byte	0x03, 0x19
        /*0072*/ 	.short	0x0018


	//----- nvinfo : EIATTR_PARAM_CBANK
	.align		4
        /*0074*/ 	.byte	0x04, 0x0a
        /*0076*/ 	.short	(.L_29 - .L_28)
	.align		4
.L_28:
        /*0078*/ 	.word	index@(.nv.constant0._Z4stepPfS_S_)
        /*007c*/ 	.short	0x0380
        /*007e*/ 	.short	0x0018


	//----- nvinfo : EIATTR_SW_WAR
	.align		4
.L_29:
        /*0080*/ 	.byte	0x04, 0x36
        /*0082*/ 	.short	(.L_31 - .L_30)
.L_30:
        /*0084*/ 	.word	0x00000008
.L_31:


//--------------------- .nv.info._Z4initPfS_S_    --------------------------
	.section	.nv.info._Z4initPfS_S_,"",@"SHT_CUDA_INFO"
	.sectionflags	@""
	.align	4


	//----- nvinfo : EIATTR_CUDA_API_VERSION
	.align		4
        /*0000*/ 	.byte	0x04, 0x37
        /*0002*/ 	.short	(.L_33 - .L_32)
.L_32:
        /*0004*/ 	.word	0x00000082


	//----- nvinfo : EIATTR_KPARAM_INFO
	.align		4
.L_33:
        /*0008*/ 	.byte	0x04, 0x17
        /*000a*/ 	.short	(.L_35 - .L_34)
.L_34:
        /*000c*/ 	.word	0x00000000
        /*0010*/ 	.short	0x0002
        /*0012*/ 	.short	0x0010
        /*0014*/ 	.byte	0x00, 0xf5, 0x21, 0x00


	//----- nvinfo : EIATTR_KPARAM_INFO
	.align		4
.L_35:
        /*0018*/ 	.byte	0x04, 0x17
        /*001a*/ 	.short	(.L_37 - .L_36)
.L_36:
        /*001c*/ 	.word	0x00000000
        /*0020*/ 	.short	0x0001
        /*0022*/ 	.short	0x0008
        /*0024*/ 	.byte	0x00, 0xf5, 0x21, 0x00


	//----- nvinfo : EIATTR_KPARAM_INFO
	.align		4
.L_37:
        /*0028*/ 	.byte	0x04, 0x17
        /*002a*/ 	.short	(.L_39 - .L_38)
.L_38:
        /*002c*/ 	.word	0x00000000
        /*0030*/ 	.short	0x0000
        /*0032*/ 	.short	0x0000
        /*0034*/ 	.byte	0x00, 0xf5, 0x21, 0x00


	//----- nvinfo : EIATTR_SPARSE_MMA_MASK
	.align		4
.L_39:
        /*0038*/ 	.byte	0x03, 0x50
        /*003a*/ 	.short	0x0000


	//----- nvinfo : EIATTR_MAXREG_COUNT
	.align		4
        /*003c*/ 	.byte	0x03, 0x1b
        /*003e*/ 	.short	0x00ff


	//----- nvinfo : EIATTR_MERCURY_ISA_VERSION
	.align		4
        /*0040*/ 	.byte	0x03, 0x5f
        /*0042*/ 	.short	0x0101


	//----- nvinfo : EIATTR_VRC_CTA_INIT_COUNT
	.align		4
        /*0044*/ 	.byte	0x02, 0x4a
	.zero		1
	.zero		1


	//----- nvinfo : EIATTR_EXIT_INSTR_OFFSETS
	.align		4
        /*0048*/ 	.byte	0x04, 0x1c
        /*004a*/ 	.short	(.L_41 - .L_40)


	//   ....[0]....
.L_40:
        /*004c*/ 	.word	0x00000170


	//----- nvinfo : EIATTR_CBANK_PARAM_SIZE
	.align		4
.L_41:
        /*0050*/ 	.byte	0x03, 0x19
        /*0052*/ 	.short	0x0018


	//----- nvinfo : EIATTR_PARAM_CBANK
	.align		4
        /*0054*/ 	.byte	0x04, 0x0a
        /*0056*/ 	.short	(.L_43 - .L_42)
	.align		4
.L_42:
        /*0058*/ 	.word	index@(.nv.constant0._Z4initPfS_S_)
        /*005c*/ 	.short	0x0380
        /*005e*/ 	.short	0x0018


	//----- nvinfo : EIATTR_SW_WAR
	.align		4
.L_43:
        /*0060*/ 	.byte	0x04, 0x36
        /*0062*/ 	.short	(.L_45 - .L_44)
.L_44:
        /*0064*/ 	.word	0x00000008
.L_45:


//--------------------- .nv.callgraph             --------------------------
	.section	.nv.callgraph,"",@"SHT_CUDA_CALLGRAPH"
	.align	4
	.sectionentsize	8
	.align		4
        /*0000*/ 	.word	0x00000000
	.align		4
        /*0004*/ 	.word	0xffffffff
	.align		4
        /*0008*/ 	.word	0x00000000
	.align		4
        /*000c*/ 	.word	0xfffffffe
	.align		4
        /*0010*/ 	.word	0x00000000
	.align		4
        /*0014*/ 	.word	0xfffffffd
	.align		4
        /*0018*/ 	.word	0x00000000
	.align		4
        /*001c*/ 	.word	0xfffffffc


//--------------------- .text._Z4stepPfS_S_       --------------------------
	.section	.text._Z4stepPfS_S_,"ax",@progbits
	.align	128
        .global         _Z4stepPfS_S_
        .type           _Z4stepPfS_S_,@function
        .size           _Z4stepPfS_S_,(.L_x_57 - _Z4stepPfS_S_)
        .other          _Z4stepPfS_S_,@"STO_CUDA_ENTRY STV_DEFAULT"
_Z4stepPfS_S_:
.text._Z4stepPfS_S_:
[----:B------:R-:W-:Y:S01]  /*0000*/  LDC R1, c[0x0][0x37c] ;  /* 0x0000df00ff017b82 */ /* 0x000fe20000000800 */
[----:B------:R-:W0:Y:S07]  /*0010*/  S2R R5, SR_TID.Y ;  /* 0x0000000000057919 */ /* 0x000e2e0000002200 */
[----:B------:R-:W1:Y:S01]  /*0020*/  LDC R3, c[0x0][0x360] ;  /* 0x0000d800ff037b82 */ /* 0x000e620000000800 */
[----:B------:R-:W1:Y:S07]  /*0030*/  S2R R0, SR_TID.X ;  /* 0x0000000000007919 */ /* 0x000e6e0000002100 */
[----:B------:R-:W0:Y:S08]  /*0040*/  S2UR UR5, SR_CTAID.Y ;  /* 0x00000000000579c3 */ /* 0x000e300000002600 */
[----:B------:R-:W0:Y:S08]  /*0050*/  LDC R2, c[0x0][0x364] ;  /* 0x0000d900ff027b82 */ /* 0x000e300000000800 */
[----:B------:R-:W1:Y:S01]  /*0060*/  S2UR UR4, SR_CTAID.X ;  /* 0x00000000000479c3 */ /* 0x000e620000002500 */
[----:B0-----:R-:W-:-:S05]  /*0070*/  IMAD R2, R2, UR5, R5 ;  /* 0x0000000502027c24 */ /* 0x001fca000f8e0205 */
[----:B------:R-:W-:Y:S01]  /*0080*/  ISETP.GT.U32.AND P0, PT, R2, 0x28, PT ;  /* 0x000000280200780c */ /* 0x000fe20003f04070 */
[----:B-1----:R-:W-:-:S05]  /*0090*/  IMAD R3, R3, UR4, R0 ;  /* 0x0000000403037c24 */ /* 0x002fca000f8e0200 */
[----:B------:R-:W-:-:S13]  /*00a0*/  ISETP.GT.OR P0, PT, R3, 0x28, P0 ;  /* 0x000000280300780c */ /* 0x000fda0000704670 */
[----:B------:R-:W-:Y:S05]  /*00b0*/  @P0 EXIT ;  /* 0x000000000000094d */ /* 0x000fea0003800000 */
[----:B------:R-:W0:Y:S01]  /*00c0*/  LDCU.64 UR4, c[0x0][0x388] ;  /* 0x00007100ff0477ac */ /* 0x000e220008000a00 */
[----:B------:R-:W-:Y:S01]  /*00d0*/  IMAD R32, R2, 0x29, RZ ;  /* 0x0000002902207824 */ /* 0x000fe200078e02ff */
[----:B------:R-:W-:Y:S01]  /*00e0*/  SHF.R.S32.HI R34, RZ, 0x1f, R3 ;  /* 0x0000001fff227819 */ /* 0x000fe20000011403 */
[----:B------:R-:W1:Y:S03]  /*00f0*/  LDCU.64 UR6, c[0x0][0x358] ;  /* 0x00006b00ff0677ac */ /* 0x000e660008000a00 */
[----:B------:R-:W-:-:S05]  /*0100*/  IADD3 R4, P0, PT, R3, R32, RZ ;  /* 0x0000002003047210 */ /* 0x000fca0007f1e0ff */
[----:B------:R-:W-:Y:S02]  /*0110*/  IMAD.X R5, RZ, RZ, R34, P0 ;  /* 0x000000ffff057224 */ /* 0x000fe400000e0622 */
[----:B------:R-:W-:-:S03]  /*0120*/  IMAD.SHL.U32 R12, R4, 0x4, RZ ;  /* 0x00000004040c7824 */ /* 0x000fc600078e00ff */
[----:B------:R-:W-:Y:S02]  /*0130*/  SHF.L.U64.HI R4, R4, 0x2, R5 ;  /* 0x0000000204047819 */ /* 0x000fe40000010205 */
[----:B0-----:R-:W-:-:S04]  /*0140*/  IADD3 R10, P0, PT, R12, UR4, RZ ;  /* 0x000000040c0a7c10 */ /* 0x001fc8000ff1e0ff */
[----:B------:R-:W-:-:S05]  /*0150*/  IADD3.X R11, PT, PT, R4, UR5, RZ, P0, !PT ;  /* 0x00000005040b7c10 */ /* 0x000fca00087fe4ff */
[----:B-1----:R-:W2:Y:S04]  /*0160*/  LDG.E R0, desc[UR6][R10.64+0x4] ;  /* 0x000004060a007981 */ /* 0x002ea8000c1e1900 */
[----:B------:R-:W2:Y:S01]  /*0170*/  LDG.E R5, desc[UR6][R10.64+-0x4] ;  /* 0xfffffc060a057981 */ /* 0x000ea2000c1e1900 */
[----:B------:R-:W0:Y:S01]  /*0180*/  MUFU.RCP64H R9, 0.099999964237213134766 ;  /* 0x3fb9999900097908 */ /* 0x000e220000001800 */
[----:B------:R-:W-:Y:S02]  /*0190*/  HFMA2 R6, -RZ, RZ, -0.0027332305908203125, -0.002735137939453125 ;  /* 0x9999999aff067431 */ /* 0x000fe400000001ff */
[----:B------:R-:W-:Y:S01]  /*01a0*/  IMAD.MOV.U32 R7, RZ, RZ, 0x3fb99999 ;  /* 0x3fb99999ff077424 */ /* 0x000fe200078e00ff */
[----:B------:R-:W-:Y:S01]  /*01b0*/  BSSY.RECONVERGENT B0, `(.L_x_0) ;  /* 0x0000016000007945 */ /* 0x000fe20003800200 */
[----:B------:R-:W-:-:S06]  /*01c0*/  IMAD.MOV.U32 R8, RZ, RZ, 0x1 ;  /* 0x00000001ff087424 */ /* 0x000fcc00078e00ff */
[----:B0-----:R-:W-:-:S08]  /*01d0*/  DFMA R14, R8, -R6, 1 ;  /* 0x3ff00000080e742b */ /* 0x001fd00000000806 */
[----:B------:R-:W-:-:S08]  /*01e0*/  DFMA R14, R14, R14, R14 ;  /* 0x0000000e0e0e722b */ /* 0x000fd0000000000e */
[----:B------:R-:W-:-:S08]  /*01f0*/  DFMA R14, R8, R14, R8 ;  /* 0x0000000e080e722b */ /* 0x000fd00000000008 */
[----:B------:R-:W-:-:S08]  /*0200*/  DFMA R8, R14, -R6, 1 ;  /* 0x3ff000000e08742b */ /* 0x000fd00000000806 */
[----:B------:R-:W-:Y:S01]  /*0210*/  DFMA R8, R14, R8, R14 ;  /* 0x000000080e08722b */ /* 0x000fe2000000000e */
[----:B--2---:R-:W-:-:S04]  /*0220*/  FADD R0, R0, -R5 ;  /* 0x8000000500007221 */ /* 0x004fc80000000000 */
[----:B------:R-:W0:Y:S03]  /*0230*/  F2F.F64.F32 R22, R0 ;  /* 0x0000000000167310 */ /* 0x000e260000201800 */
[----:B0-----:R-:W-:Y:S01]  /*0240*/  DMUL R18, R22, R8 ;  /* 0x0000000816127228 */ /* 0x001fe20000000000 */
[----:B------:R-:W-:-:S07]  /*0250*/  FSETP.GEU.AND P1, PT, |R23|, 6.5827683646048100446e-37, PT ;  /* 0x036000001700780b */ /* 0x000fce0003f2e200 */
[----:B------:R-:W-:-:S08]  /*0260*/  DFMA R6, R18, -R6, R22 ;  /* 0x800000061206722b */ /* 0x000fd00000000016 */
[----:B------:R-:W-:-:S10]  /*0270*/  DFMA R18, R8, R6, R18 ;  /* 0x000000060812722b */ /* 0x000fd40000000012 */
[----:B------:R-:W-:-:S05]  /*0280*/  FFMA R5, RZ, 1.4499999284744262695, R19 ;  /* 0x3fb99999ff057823 */ /* 0x000fca0000000013 */
[----:B------:R-:W-:-:S13]  /*0290*/  FSETP.GT.AND P0, PT, |R5|, 1.469367938527859385e-39, PT ;  /* 0x001000000500780b */ /* 0x000fda0003f04200 */
[----:B------:R-:W-:Y:S05]  /*02a0*/  @P0 BRA P1, `(.L_x_1) ;  /* 0x0000000000180947 */ /* 0x000fea0000800000 */
[----:B------:R-:W-:Y:S01]  /*02b0*/  MOV R24, 0x9999999a ;  /* 0x9999999a00187802 */ /* 0x000fe20000000f00 */
[----:B------:R-:W-:Y:S01]  /*02c0*/  IMAD.MOV.U32 R27, RZ, RZ, 0x3fb99999 ;  /* 0x3fb99999ff1b7424 */ /* 0x000fe200078e00ff */
[----:B------:R-:W-:-:S07]  /*02d0*/  MOV R0, 0x2f0 ;  /* 0x000002f000007802 */ /* 0x000fce0000000f00 */
[----:B------:R-:W-:Y:S05]  /*02e0*/  CALL.REL.NOINC `($__internal_0_$__cuda_sm20_div_rn_f64_full) ;  /* 0x00000024009c7944 */ /* 0x000fea0003c00000 */
[----:B------:R-:W-:Y:S01]  /*02f0*/  IMAD.MOV.U32 R18, RZ, RZ, R6 ;  /* 0x000000ffff127224 */ /* 0x000fe200078e0006 */
[----:B------:R-:W-:-:S07]  /*0300*/  MOV R19, R5 ;  /* 0x0000000500137202 */ /* 0x000fce0000000f00 */
.L_x_1:
[----:B------:R-:W-:Y:S05]  /*0310*/  BSYNC.RECONVERGENT B0 ;  /* 0x0000000000007941 */ /* 0x000fea0003800200 */
.L_x_0:
[----:B------:R-:W0:Y:S01]  /*0320*/  LDC.64 R14, c[0x0][0x390] ;  /* 0x0000e400ff0e7b82 */ /* 0x000e220000000a00 */
[----:B------:R-:W1:Y:S01]  /*0330*/  LDCU.64 UR4, c[0x0][0x390] ;  /* 0x00007200ff0477ac */ /* 0x000e620008000a00 */
[----:B------:R-:W-:Y:S02]  /*0340*/  IADD3 R16, PT, PT, R3, -0x29, R32 ;  /* 0xffffffd703107810 */ /* 0x000fe40007ffe020 */
[----:B-1----:R-:W-:-:S04]  /*0350*/  IADD3 R12, P0, PT, R12, UR4, RZ ;  /* 0x000000040c0c7c10 */ /* 0x002fc8000ff1e0ff */
[----:B------:R-:W-:Y:S01]  /*0360*/  IADD3.X R13, PT, PT, R4, UR5, RZ, P0, !PT ;  /* 0x00000005040d7c10 */ /* 0x000fe200087fe4ff */
[----:B0-----:R-:W-:-:S04]  /*0370*/  IMAD.WIDE R14, R16, 0x4, R14 ;  /* 0x00000004100e7825 */ /* 0x001fc800078e020e */
[----:B------:R-:W2:Y:S04]  /*0380*/  LDG.E R0, desc[UR6][R12.64+0xa4] ;  /* 0x0000a4060c007981 */ /* 0x000ea8000c1e1900 */
[----:B------:R-:W2:Y:S01]  /*0390*/  LDG.E R17, desc[UR6][R14.64] ;  /* 0x000000060e117981 */ /* 0x000ea2000c1e1900 */
[----:B------:R-:W0:Y:S01]  /*03a0*/  MUFU.RCP64H R7, 0.099999964237213134766 ;  /* 0x3fb9999900077908 */ /* 0x000e220000001800 */
[----:B------:R-:W-:Y:S02]  /*03b0*/  HFMA2 R6, -RZ, RZ, 0, 5.9604644775390625e-08 ;  /* 0x00000001ff067431 */ /* 0x000fe400000001ff */
[----:B------:R-:W-:Y:S02]  /*03c0*/  IMAD.MOV.U32 R4, RZ, RZ, -0x66666666 ;  /* 0x9999999aff047424 */ /* 0x000fe400078e00ff */
[----:B------:R-:W-:-:S06]  /*03d0*/  IMAD.MOV.U32 R5, RZ, RZ, 0x3fb99999 ;  /* 0x3fb99999ff057424 */ /* 0x000fcc00078e00ff */
[----:B0-----:R-:W-:-:S08]  /*03e0*/  DFMA R8, R6, -R4, 1 ;  /* 0x3ff000000608742b */ /* 0x001fd00000000804 */
[----:B------:R-:W-:-:S08]  /*03f0*/  DFMA R8, R8, R8, R8 ;  /* 0x000000080808722b */ /* 0x000fd00000000008 */
[----:B------:R-:W-:-:S08]  /*0400*/  DFMA R8, R6, R8, R6 ;  /* 0x000000080608722b */ /* 0x000fd00000000006 */
[----:B------:R-:W-:-:S08]  /*0410*/  DFMA R6, R8, -R4, 1 ;  /* 0x3ff000000806742b */ /* 0x000fd00000000804 */
[----:B------:R-:W-:Y:S01]  /*0420*/  DFMA R6, R8, R6, R8 ;  /* 0x000000060806722b */ /* 0x000fe20000000008 */
[----:B------:R-:W-:Y:S01]  /*0430*/  BSSY.RECONVERGENT B0, `(.L_x_2) ;  /* 0x0000010000007945 */ /* 0x000fe20003800200 */
[----:B--2---:R-:W-:-:S04]  /*0440*/  FADD R0, R0, -R17 ;  /* 0x8000001100007221 */ /* 0x004fc80000000000 */
[----:B------:R-:W0:Y:S02]  /*0450*/  F2F.F64.F32 R22, R0 ;  /* 0x0000000000167310 */ /* 0x000e240000201800 */
[----:B0-----:R-:W-:-:S08]  /*0460*/  DMUL R20, R6, R22 ;  /* 0x0000001606147228 */ /* 0x001fd00000000000 */
[----:B------:R-:W-:-:S08]  /*0470*/  DFMA R4, R20, -R4, R22 ;  /* 0x800000041404722b */ /* 0x000fd00000000016 */
[----:B------:R-:W-:Y:S01]  /*0480*/  DFMA R20, R6, R4, R20 ;  /* 0x000000040614722b */ /* 0x000fe20000000014 */
[----:B------:R-:W-:-:S09]  /*0490*/  FSETP.GEU.AND P1, PT, |R23|, 6.5827683646048100446e-37, PT ;  /* 0x036000001700780b */ /* 0x000fd20003f2e200 */
[----:B------:R-:W-:-:S05]  /*04a0*/  FFMA R4, RZ, 1.4499999284744262695, R21 ;  /* 0x3fb99999ff047823 */ /* 0x000fca0000000015 */
[----:B------:R-:W-:-:S13]  /*04b0*/  FSETP.GT.AND P0, PT, |R4|, 1.469367938527859385e-39, PT ;  /* 0x001000000400780b */ /* 0x000fda0003f04200 */
[----:B------:R-:W-:Y:S05]  /*04c0*/  @P0 BRA P1, `(.L_x_3) ;  /* 0x0000000000180947 */ /* 0x000fea0000800000 */
[----:B------:R-:W-:Y:S01]  /*04d0*/  IMAD.MOV.U32 R24, RZ, RZ, -0x66666666 ;  /* 0x9999999aff187424 */ /* 0x000fe200078e00ff */
[----:B------:R-:W-:Y:S01]  /*04e0*/  MOV R0, 0x510 ;  /* 0x0000051000007802 */ /* 0x000fe20000000f00 */
[----:B------:R-:W-:-:S07]  /*04f0*/  IMAD.MOV.U32 R27, RZ, RZ, 0x3fb99999 ;  /* 0x3fb99999ff1b7424 */ /* 0x000fce00078e00ff */
[----:B------:R-:W-:Y:S05]  /*0500*/  CALL.REL.NOINC `($__internal_0_$__cuda_sm20_div_rn_f64_full) ;  /* 0x0000002400147944 */ /* 0x000fea0003c00000 */
[----:B------:R-:W-:Y:S01]  /*0510*/  MOV R20, R6 ;  /* 0x0000000600147202 */ /* 0x000fe20000000f00 */
[----:B------:R-:W-:-:S07]  /*0520*/  IMAD.MOV.U32 R21, RZ, RZ, R5 ;  /* 0x000000ffff157224 */ /* 0x000fce00078e0005 */
.L_x_3:
[----:B------:R-:W-:Y:S05]  /*0530*/  BSYNC.RECONVERGENT B0 ;  /* 0x0000000000007941 */ /* 0x000fea0003800200 */
.L_x_2:
[----:B------:R-:W0:Y:S01]  /*0540*/  LDC.64 R4, c[0x0][0x388] ;  /* 0x0000e200ff047b82 */ /* 0x000e220000000a00 */
[----:B------:R-:W2:Y:S01]  /*0550*/  LDG.E R0, desc[UR6][R10.64+0xa4] ;  /* 0x0000a4060a007981 */ /* 0x000ea2000c1e1900 */
[----:B0-----:R-:W-:-:S05]  /*0560*/  IMAD.WIDE R16, R16, 0x4, R4 ;  /* 0x0000000410107825 */ /* 0x001fca00078e0204 */
[----:B------:R-:W2:Y:S01]  /*0570*/  LDG.E R23, desc[UR6][R16.64] ;  /* 0x0000000610177981 */ /* 0x000ea2000c1e1900 */
[----:B------:R-:W0:Y:S01]  /*0580*/  MUFU.RCP64H R7, 0.099999964237213134766 ;  /* 0x3fb9999900077908 */ /* 0x000e220000001800 */
[----:B------:R-:W-:Y:S02]  /*0590*/  HFMA2 R5, -RZ, RZ, 1.9306640625, -0.0027332305908203125 ;  /* 0x3fb99999ff057431 */ /* 0x000fe400000001ff */
        /* <DEDUP_REMOVED lines=8> */
[----:B--2---:R-:W-:Y:S02]  /*0620*/  FADD R23, R0, -R23 ;  /* 0x8000001700177221 */ /* 0x004fe40000000000 */
[----:B------:R-:W0:Y:S08]  /*0630*/  F2F.F32.F64 R0, R18 ;  /* 0x0000001200007310 */ /* 0x000e300000301000 */
[----:B------:R-:W1:Y:S01]  /*0640*/  F2F.F64.F32 R22, R23 ;  /* 0x0000001700167310 */ /* 0x000e620000201800 */
[----:B0-----:R-:W-:Y:S01]  /*0650*/  FSETP.NEU.AND P0, PT, R0, 1, PT ;  /* 0x3f8000000000780b */ /* 0x001fe20003f0d000 */
[----:B-1----:R-:W-:-:S08]  /*0660*/  DMUL R6, R8, R22 ;  /* 0x0000001608067228 */ /* 0x002fd00000000000 */
[----:B------:R-:W-:-:S08]  /*0670*/  DFMA R4, R6, -R4, R22 ;  /* 0x800000040604722b */ /* 0x000fd00000000016 */
[----:B------:R-:W-:Y:S01]  /*0680*/  DFMA R4, R8, R4, R6 ;  /* 0x000000040804722b */ /* 0x000fe20000000006 */
[----:B------:R-:W-:Y:S01]  /*0690*/  IMAD.MOV.U32 R6, RZ, RZ, 0x3f800000 ;  /* 0x3f800000ff067424 */ /* 0x000fe200078e00ff */
[----:B------:R-:W-:Y:S09]  /*06a0*/  @!P0 BRA `(.L_x_5) ;  /* 0x0000000400048947 */ /* 0x000ff20003800000 */
[----:B------:R-:W-:-:S13]  /*06b0*/  FSETP.NAN.AND P0, PT, |R0|, |R0|, PT ;  /* 0x400000000000720b */ /* 0x000fda0003f08200 */
[----:B------:R-:W-:Y:S01]  /*06c0*/  @P0 FADD R6, R0, 2 ;  /* 0x4000000000060421 */ /* 0x000fe20000000000 */
[----:B------:R-:W-:Y:S06]  /*06d0*/  @P0 BRA `(.L_x_5) ;  /* 0x0000000000f80947 */ /* 0x000fec0003800000 */
[C---:B------:R-:W-:Y:S01]  /*06e0*/  FMUL R7, |R0|.reuse, 16777216 ;  /* 0x4b80000000077820 */ /* 0x040fe20000400200 */
[----:B------:R-:W-:Y:S01]  /*06f0*/  FSETP.GEU.AND P0, PT, |R0|, 1.175494350822287508e-38, PT ;  /* 0x008000000000780b */ /* 0x000fe20003f0e200 */
[----:B------:R-:W-:-:S03]  /*0700*/  IMAD.MOV.U32 R26, RZ, RZ, 0x3a2c32e4 ;  /* 0x3a2c32e4ff1a7424 */ /* 0x000fc600078e00ff */
[----:B------:R-:W-:Y:S02]  /*0710*/  FSEL R7, R7, |R0|, !P0 ;  /* 0x4000000007077208 */ /* 0x000fe40004000000 */
[----:B------:R-:W-:Y:S02]  /*0720*/  FSEL R24, RZ, -24, P0 ;  /* 0xc1c00000ff187808 */ /* 0x000fe40000000000 */
[----:B------:R-:W-:Y:S02]  /*0730*/  IADD3 R6, PT, PT, R7, -0x3f3504f3, RZ ;  /* 0xc0cafb0d07067810 */ /* 0x000fe40007ffe0ff */
[----:B------:R-:W-:Y:S02]  /*0740*/  FSETP.NEU.AND P0, PT, |R0|, +INF , PT ;  /* 0x7f8000000000780b */ /* 0x000fe40003f0d200 */
[----:B------:R-:W-:Y:S02]  /*0750*/  LOP3.LUT R6, R6, 0xff800000, RZ, 0xc0, !PT ;  /* 0xff80000006067812 */ /* 0x000fe400078ec0ff */
[----:B------:R-:W-:-:S03]  /*0760*/  FSETP.NEU.AND P0, PT, R0, RZ, P0 ;  /* 0x000000ff0000720b */ /* 0x000fc6000070d000 */
[----:B------:R-:W-:-:S04]  /*0770*/  IMAD.IADD R7, R7, 0x1, -R6 ;  /* 0x0000000107077824 */ /* 0x000fc800078e0a06 */
[C---:B------:R-:W-:Y:S01]  /*0780*/  FADD R8, R7.reuse, 1 ;  /* 0x3f80000007087421 */ /* 0x040fe20000000000 */
[----:B------:R-:W-:Y:S01]  /*0790*/  FADD R27, R7, -1 ;  /* 0xbf800000071b7421 */ /* 0x000fe20000000000 */
[----:B------:R-:W-:-:S03]  /*07a0*/  I2FP.F32.S32 R7, R6 ;  /* 0x0000000600077245 */ /* 0x000fc60000201400 */
[----:B------:R-:W-:Y:S01]  /*07b0*/  FADD R9, R27, R27 ;  /* 0x0000001b1b097221 */ /* 0x000fe20000000000 */
[----:B------:R-:W0:Y:S01]  /*07c0*/  MUFU.RCP R8, R8 ;  /* 0x0000000800087308 */ /* 0x000e220000001000 */
[----:B------:R-:W-:Y:S01]  /*07d0*/  FFMA R25, R7, 1.1920928955078125e-07, R24 ;  /* 0x3400000007197823 */ /* 0x000fe20000000018 */
[----:B------:R-:W-:Y:S01]  /*07e0*/  @!P0 FADD R0, R0, R0 ;  /* 0x0000000000008221 */ /* 0x000fe20000000000 */
[----:B0-----:R-:W-:-:S04]  /*07f0*/  FMUL R6, R8, R9 ;  /* 0x0000000908067220 */ /* 0x001fc80000400000 */
[----:B------:R-:W-:Y:S01]  /*0800*/  FADD R24, R27, -R6 ;  /* 0x800000061b187221 */ /* 0x000fe20000000000 */
[C---:B------:R-:W-:Y:S01]  /*0810*/  FMUL R9, R6.reuse, R6 ;  /* 0x0000000606097220 */ /* 0x040fe20000400000 */
[----:B------:R-:W-:Y:S02]  /*0820*/  FFMA R7, R6, 1.4426950216293334961, R25 ;  /* 0x3fb8aa3b06077823 */ /* 0x000fe40000000019 */
[----:B------:R-:W-:Y:S01]  /*0830*/  FADD R24, R24, R24 ;  /* 0x0000001818187221 */ /* 0x000fe20000000000 */
[----:B------:R-:W-:Y:S01]  /*0840*/  FFMA R26, R9, R26, 0.0032181653659790754318 ;  /* 0x3b52e7db091a7423 */ /* 0x000fe2000000001a */
[----:B------:R-:W-:Y:S02]  /*0850*/  FADD R25, R25, -R7 ;  /* 0x8000000719197221 */ /* 0x000fe40000000000 */
[----:B------:R-:W-:Y:S01]  /*0860*/  FFMA R27, R27, -R6, R24 ;  /* 0x800000061b1b7223 */ /* 0x000fe20000000018 */
[----:B------:R-:W-:Y:S01]  /*0870*/  FFMA R26, R9, R26, 0.018033718690276145935 ;  /* 0x3c93bb73091a7423 */ /* 0x000fe2000000001a */
[----:B------:R-:W-:-:S02]  /*0880*/  FFMA R24, R6, 1.4426950216293334961, R25 ;  /* 0x3fb8aa3b06187823 */ /* 0x000fc40000000019 */
[----:B------:R-:W-:Y:S01]  /*0890*/  FMUL R27, R8, R27 ;  /* 0x0000001b081b7220 */ /* 0x000fe20000400000 */
[----:B------:R-:W-:-:S03]  /*08a0*/  FFMA R26, R9, R26, 0.12022458761930465698 ;  /* 0x3df6384f091a7423 */ /* 0x000fc6000000001a */
[----:B------:R-:W-:Y:S01]  /*08b0*/  FFMA R25, R27, 1.4426950216293334961, R24 ;  /* 0x3fb8aa3b1b197823 */ /* 0x000fe20000000018 */
[----:B------:R-:W-:-:S03]  /*08c0*/  FMUL R9, R9, R26 ;  /* 0x0000001a09097220 */ /* 0x000fc60000400000 */
[----:B------:R-:W-:Y:S01]  /*08d0*/  FFMA R24, R6, 1.9251366722983220825e-08, R25 ;  /* 0x32a55e3406187823 */ /* 0x000fe20000000019 */
[----:B------:R-:W-:-:S04]  /*08e0*/  FMUL R8, R9, 3 ;  /* 0x4040000009087820 */ /* 0x000fc80000400000 */
[----:B------:R-:W-:Y:S01]  /*08f0*/  FFMA R8, R27, R8, R24 ;  /* 0x000000081b087223 */ /* 0x000fe20000000018 */
[----:B------:R-:W-:-:S03]  /*0900*/  MOV R24, 0x391fcb8e ;  /* 0x391fcb8e00187802 */ /* 0x000fc60000000f00 */
[----:B------:R-:W-:-:S04]  /*0910*/  FFMA R8, R6, R9, R8 ;  /* 0x0000000906087223 */ /* 0x000fc80000000008 */
[----:B------:R-:W-:-:S04]  /*0920*/  FADD R9, R7, R8 ;  /* 0x0000000807097221 */ /* 0x000fc80000000000 */
[----:B------:R-:W-:Y:S01]  /*0930*/  FMUL R6, R9, 2 ;  /* 0x4000000009067820 */ /* 0x000fe20000400000 */
[----:B------:R-:W-:-:S03]  /*0940*/  FADD R7, -R7, R9 ;  /* 0x0000000907077221 */ /* 0x000fc60000000100 */
[----:B------:R-:W0:Y:S01]  /*0950*/  FRND R25, R6 ;  /* 0x0000000600197307 */ /* 0x000e220000201000 */
[----:B------:R-:W-:Y:S01]  /*0960*/  FADD R8, R8, -R7 ;  /* 0x8000000708087221 */ /* 0x000fe20000000000 */
[----:B------:R-:W-:Y:S01]  /*0970*/  FFMA R9, R9, 2, -R6 ;  /* 0x4000000009097823 */ /* 0x000fe20000000806 */
[----:B------:R-:W-:-:S03]  /*0980*/  FSETP.GT.AND P2, PT, |R6|, 152, PT ;  /* 0x431800000600780b */ /* 0x000fc60003f44200 */
[----:B------:R-:W-:Y:S02]  /*0990*/  FFMA R8, R8, 2, R9 ;  /* 0x4000000008087823 */ /* 0x000fe40000000009 */
[----:B------:R1:W2:Y:S01]  /*09a0*/  F2I.NTZ R9, R6 ;  /* 0x0000000600097305 */ /* 0x0002a20000203100 */
[----:B0-----:R-:W-:Y:S01]  /*09b0*/  FADD R7, R6, -R25 ;  /* 0x8000001906077221 */ /* 0x001fe20000000000 */
[----:B------:R-:W-:-:S03]  /*09c0*/  FSETP.GT.AND P1, PT, R25, RZ, PT ;  /* 0x000000ff1900720b */ /* 0x000fc60003f24000 */
[----:B------:R-:W-:-:S04]  /*09d0*/  FADD R7, R7, R8 ;  /* 0x0000000807077221 */ /* 0x000fc80000000000 */
[----:B------:R-:W-:-:S04]  /*09e0*/  FFMA R8, R7, R24, 0.0013391353422775864601 ;  /* 0x3aaf85ed07087423 */ /* 0x000fc80000000018 */
[----:B------:R-:W-:-:S04]  /*09f0*/  FFMA R8, R7, R8, 0.0096188392490148544312 ;  /* 0x3c1d985607087423 */ /* 0x000fc80000000008 */
[----:B------:R-:W-:-:S04]  /*0a00*/  FFMA R8, R7, R8, 0.055503588169813156128 ;  /* 0x3d6357bb07087423 */ /* 0x000fc80000000008 */
[C---:B------:R-:W-:Y:S01]  /*0a10*/  FFMA R24, R7.reuse, R8, 0.24022644758224487305 ;  /* 0x3e75fdec07187423 */ /* 0x040fe20000000008 */
[----:B------:R-:W-:Y:S02]  /*0a20*/  SEL R8, RZ, 0x83000000, P1 ;  /* 0x83000000ff087807 */ /* 0x000fe40000800000 */
[----:B------:R-:W-:Y:S01]  /*0a30*/  FSETP.GEU.AND P1, PT, R6, RZ, PT ;  /* 0x000000ff0600720b */ /* 0x000fe20003f2e000 */
[C---:B------:R-:W-:Y:S02]  /*0a40*/  FFMA R26, R7.reuse, R24, 0.69314718246459960938 ;  /* 0x3f317218071a7423 */ /* 0x040fe40000000018 */
[----:B------:R-:W-:Y:S01]  /*0a50*/  VIADD R24, R8, 0x7f000000 ;  /* 0x7f00000008187836 */ /* 0x000fe20000000000 */
[----:B-1----:R-:W-:Y:S01]  /*0a60*/  FSEL R6, RZ, +INF , !P1 ;  /* 0x7f800000ff067808 */ /* 0x002fe20004800000 */
[----:B------:R-:W-:Y:S01]  /*0a70*/  FFMA R7, R7, R26, 1 ;  /* 0x3f80000007077423 */ /* 0x000fe2000000001a */
[----:B--2---:R-:W-:-:S03]  /*0a80*/  IMAD R9, R9, 0x800000, -R8 ;  /* 0x0080000009097824 */ /* 0x004fc600078e0a08 */
[----:B------:R-:W-:-:S04]  /*0a90*/  FMUL R24, R24, R7 ;  /* 0x0000000718187220 */ /* 0x000fc80000400000 */
[----:B------:R-:W-:Y:S01]  /*0aa0*/  @!P2 FMUL R6, R9, R24 ;  /* 0x000000180906a220 */ /* 0x000fe20000400000 */
[----:B------:R-:W-:-:S07]  /*0ab0*/  @!P0 LOP3.LUT R6, R0, 0x7fffffff, RZ, 0xc0, !PT ;  /* 0x7fffffff00068812 */ /* 0x000fce00078ec0ff */
.L_x_5:
[----:B------:R-:W-:Y:S05]  /*0ac0*/  BSYNC.RECONVERGENT B0 ;  /* 0x0000000000007941 */ /* 0x000fea0003800200 */
.L_x_4:
[----:B------:R-:W-:Y:S01]  /*0ad0*/  FFMA R0, RZ, 1.4499999284744262695, R5 ;  /* 0x3fb99999ff007823 */ /* 0x000fe20000000005 */
[----:B------:R-:W0:Y:S01]  /*0ae0*/  F2F.F64.F32 R6, R6 ;  /* 0x0000000600067310 */ /* 0x000e220000201800 */
[----:B------:R-:W-:Y:S01]  /*0af0*/  FSETP.GEU.AND P1, PT, |R23|, 6.5827683646048100446e-37, PT ;  /* 0x036000001700780b */ /* 0x000fe20003f2e200 */
[----:B------:R-:W-:Y:S01]  /*0b00*/  DADD R18, R20, R18 ;  /* 0x0000000014127229 */ /* 0x000fe20000000012 */
[----:B------:R-:W-:Y:S01]  /*0b10*/  BSSY.RECONVERGENT B0, `(.L_x_6) ;  /* 0x0000009000007945 */ /* 0x000fe20003800200 */
[----:B------:R-:W-:-:S06]  /*0b20*/  FSETP.GT.AND P0, PT, |R0|, 1.469367938527859385e-39, PT ;  /* 0x001000000000780b */ /* 0x000fcc0003f04200 */
[----:B0-----:R-:W-:-:S07]  /*0b30*/  DFMA R18, R18, 100, -R6 ;  /* 0x405900001212782b */ /* 0x001fce0000000806 */
[----:B------:R-:W-:Y:S05]  /*0b40*/  @P0 BRA P1, `(.L_x_7) ;  /* 0x0000000000140947 */ /* 0x000fea0000800000 */
[----:B------:R-:W-:Y:S01]  /*0b50*/  MOV R24, 0x9999999a ;  /* 0x9999999a00187802 */ /* 0x000fe20000000f00 */
[----:B------:R-:W-:Y:S01]  /*0b60*/  IMAD.MOV.U32 R27, RZ, RZ, 0x3fb99999 ;  /* 0x3fb99999ff1b7424 */ /* 0x000fe200078e00ff */
[----:B------:R-:W-:-:S07]  /*0b70*/  MOV R0, 0xb90 ;  /* 0x00000b9000007802 */ /* 0x000fce0000000f00 */
[----:B------:R-:W-:Y:S05]  /*0b80*/  CALL.REL.NOINC `($__internal_0_$__cuda_sm20_div_rn_f64_full) ;  /* 0x0000001c00747944 */ /* 0x000fea0003c00000 */
[----:B------:R-:W-:-:S07]  /*0b90*/  IMAD.MOV.U32 R4, RZ, RZ, R6 ;  /* 0x000000ffff047224 */ /* 0x000fce00078e0006 */
.L_x_7:
[----:B------:R-:W-:Y:S05]  /*0ba0*/  BSYNC.RECONVERGENT B0 ;  /* 0x0000000000007941 */ /* 0x000fea0003800200 */
.L_x_6:
[----:B------:R-:W2:Y:S04]  /*0bb0*/  LDG.E R0, desc[UR6][R12.64+0x4] ;  /* 0x000004060c007981 */ /* 0x000ea8000c1e1900 */
[----:B------:R-:W2:Y:S01]  /*0bc0*/  LDG.E R27, desc[UR6][R12.64+-0x4] ;  /* 0xfffffc060c1b7981 */ /* 0x000ea2000c1e1900 */
[----:B------:R-:W0:Y:S01]  /*0bd0*/  MUFU.RCP64H R9, 0.099999964237213134766 ;  /* 0x3fb9999900097908 */ /* 0x000e220000001800 */
[----:B------:R-:W-:Y:S01]  /*0be0*/  MOV R6, 0x9999999a ;  /* 0x9999999a00067802 */ /* 0x000fe20000000f00 */
        /* <DEDUP_REMOVED lines=9> */
[----:B------:R-:W0:Y:S02]  /*0c80*/  F2F.F64.F32 R22, R0 ;  /* 0x0000000000167310 */ /* 0x000e240000201800 */
[----:B0-----:R-:W-:-:S08]  /*0c90*/  DMUL R22, R22, R4 ;  /* 0x0000000416167228 */ /* 0x001fd00000000000 */
[----:B------:R-:W-:Y:S02]  /*0ca0*/  DMUL R4, R8, R22 ;  /* 0x0000001608047228 */ /* 0x000fe40000000000 */
[----:B------:R-:W-:-:S06]  /*0cb0*/  FSETP.GEU.AND P1, PT, |R23|, 6.5827683646048100446e-37, PT ;  /* 0x036000001700780b */ /* 0x000fcc0003f2e200 */
        /* <DEDUP_REMOVED lines=9> */
[----:B------:R-:W-:-:S07]  /*0d50*/  IMAD.MOV.U32 R4, RZ, RZ, R6 ;  /* 0x000000ffff047224 */ /* 0x000fce00078e0006 */
.L_x_9:
[----:B------:R-:W-:Y:S05]  /*0d60*/  BSYNC.RECONVERGENT B0 ;  /* 0x0000000000007941 */ /* 0x000fea0003800200 */
.L_x_8:
[----:B------:R-:W-:Y:S01]  /*0d70*/  MOV R7, 0x328ca459 ;  /* 0x328ca45900077802 */ /* 0x000fe20000000f00 */
[----:B------:R-:W-:Y:S01]  /*0d80*/  IMAD.MOV.U32 R0, RZ, RZ, 0x3fb8aa3b ;  /* 0x3fb8aa3bff007424 */ /* 0x000fe200078e00ff */
[----:B------:R-:W0:Y:S01]  /*0d90*/  F2F.F32.F64 R20, R20 ;  /* 0x0000001400147310 */ /* 0x000e220000301000 */
[----:B------:R-:W-:Y:S01]  /*0da0*/  IMAD.MOV.U32 R9, RZ, RZ, 0x3e638e39 ;  /* 0x3e638e39ff097424 */ /* 0x000fe200078e00ff */
[----:B------:R-:W-:Y:S01]  /*0db0*/  BSSY.RECONVERGENT B0, `(.L_x_10) ;  /* 0x0000055000007945 */ /* 0x000fe20003800200 */
[----:B------:R-:W-:Y:S01]  /*0dc0*/  FFMA R0, R7, R0, 1.830480300668568816e-07 ;  /* 0x34448bdc07007423 */ /* 0x000fe20000000000 */
[----:B------:R-:W-:Y:S01]  /*0dd0*/  DADD R4, R4, R4 ;  /* 0x0000000004047229 */ /* 0x000fe20000000004 */
[----:B------:R-:W-:Y:S02]  /*0de0*/  IMAD.MOV.U32 R22, RZ, RZ, 0x3f800000 ;  /* 0x3f800000ff167424 */ /* 0x000fe400078e00ff */
[----:B------:R-:W-:-:S04]  /*0df0*/  FFMA R0, -R9, 1.9251366722983220825e-08, R0 ;  /* 0x32a55e3409007823 */ /* 0x000fc80000000100 */
[----:B------:R-:W-:-:S04]  /*0e00*/  FFMA R0, R7, 0.017944158986210823059, R0 ;  /* 0x3c92ffa107007823 */ /* 0x000fc80000000000 */
[----:B------:R-:W-:Y:S01]  /*0e10*/  FFMA R6, -R9, 0.0059813861735165119171, R0 ;  /* 0x3bc3ff8109067823 */ /* 0x000fe20000000100 */
[----:B0-----:R-:W-:-:S03]  /*0e20*/  FSETP.NEU.AND P0, PT, R20, 1, PT ;  /* 0x3f8000001400780b */ /* 0x001fc60003f0d000 */
[----:B------:R-:W-:-:S04]  /*0e30*/  FADD R9, R6, -4.3205990791320800781 ;  /* 0xc08a425906097421 */ /* 0x000fc80000000000 */
[C---:B------:R-:W-:Y:S01]  /*0e40*/  FMUL R0, R9.reuse, 2 ;  /* 0x4000000009007820 */ /* 0x040fe20000400000 */
[----:B------:R-:W-:-:S03]  /*0e50*/  FADD R23, R9, 4.3205990791320800781 ;  /* 0x408a425909177421 */ /* 0x000fc60000000000 */
[----:B------:R-:W0:Y:S01]  /*0e60*/  FRND R7, R0 ;  /* 0x0000000000077307 */ /* 0x000e220000201000 */
[----:B------:R-:W-:Y:S01]  /*0e70*/  FADD R23, R6, -R23 ;  /* 0x8000001706177221 */ /* 0x000fe20000000000 */
[----:B------:R-:W-:-:S04]  /*0e80*/  FFMA R6, R9, 2, -R0 ;  /* 0x4000000009067823 */ /* 0x000fc80000000800 */
[----:B------:R-:W-:Y:S01]  /*0e90*/  FFMA R6, R23, 2, R6 ;  /* 0x4000000017067823 */ /* 0x000fe20000000006 */
[----:B------:R-:W-:Y:S02]  /*0ea0*/  HFMA2 R23, -RZ, RZ, 0.64013671875, -15.109375 ;  /* 0x391fcb8eff177431 */ /* 0x000fe400000001ff */
[----:B0-----:R-:W-:-:S04]  /*0eb0*/  FADD R9, R0, -R7 ;  /* 0x8000000700097221 */ /* 0x001fc80000000000 */
[----:B------:R-:W-:-:S04]  /*0ec0*/  FADD R6, R6, R9 ;  /* 0x0000000906067221 */ /* 0x000fc80000000000 */
[----:B------:R-:W-:Y:S01]  /*0ed0*/  FFMA R9, R6, R23, 0.0013391353422775864601 ;  /* 0x3aaf85ed06097423 */ /* 0x000fe20000000017 */
[----:B------:R-:W-:Y:S06]  /*0ee0*/  @!P0 BRA `(.L_x_11) ;  /* 0x0000000400048947 */ /* 0x000fec0003800000 */
        /* <DEDUP_REMOVED lines=8> */
[----:B------:R-:W-:Y:S01]  /*0f70*/  FSETP.NEU.AND P0, PT, |R20|, +INF , PT ;  /* 0x7f8000001400780b */ /* 0x000fe20003f0d200 */
[----:B------:R-:W-:-:S03]  /*0f80*/  VIADD R8, R21, 0xc0cafb0d ;  /* 0xc0cafb0d15087836 */ /* 0x000fc60000000000 */
[----:B------:R-:W-:Y:S02]  /*0f90*/  FSETP.NEU.AND P0, PT, R20, RZ, P0 ;  /* 0x000000ff1400720b */ /* 0x000fe4000070d000 */
[----:B------:R-:W-:-:S04]  /*0fa0*/  LOP3.LUT R8, R8, 0xff800000, RZ, 0xc0, !PT ;  /* 0xff80000008087812 */ /* 0x000fc800078ec0ff */
[----:B------:R-:W-:-:S05]  /*0fb0*/  IADD3 R21, PT, PT, R21, -R8, RZ ;  /* 0x8000000815157210 */ /* 0x000fca0007ffe0ff */
[C---:B------:R-:W-:Y:S01]  /*0fc0*/  FADD R22, R21.reuse, 1 ;  /* 0x3f80000015167421 */ /* 0x040fe20000000000 */
[----:B------:R-:W-:Y:S01]  /*0fd0*/  FADD R27, R21, -1 ;  /* 0xbf800000151b7421 */ /* 0x000fe20000000000 */
[----:B------:R-:W-:Y:S01]  /*0fe0*/  I2FP.F32.S32 R21, R8 ;  /* 0x0000000800157245 */ /* 0x000fe20000201400 */
[----:B------:R-:W-:Y:S02]  /*0ff0*/  @!P0 FADD R20, R20, R20 ;  /* 0x0000001414148221 */ /* 0x000fe40000000000 */
[----:B------:R-:W-:Y:S01]  /*1000*/  FADD R23, R27, R27 ;  /* 0x0000001b1b177221 */ /* 0x000fe20000000000 */
[----:B------:R-:W0:Y:S01]  /*1010*/  MUFU.RCP R22, R22 ;  /* 0x0000001600167308 */ /* 0x000e220000001000 */
[----:B------:R-:W-:Y:S02]  /*1020*/  FFMA R25, R21, 1.1920928955078125e-07, R24 ;  /* 0x3400000015197823 */ /* 0x000fe40000000018 */
        /* <DEDUP_REMOVED lines=17> */
[----:B------:R-:W-:-:S03]  /*1140*/  IMAD.MOV.U32 R24, RZ, RZ, 0x391fcb8e ;  /* 0x391fcb8eff187424 */ /* 0x000fc600078e00ff */
        /* <DEDUP_REMOVED lines=9> */
[----:B------:R-:W1:Y:S01]  /*11e0*/  F2I.NTZ R23, R8 ;  /* 0x0000000800177305 */ /* 0x000e620000203100 */
        /* <DEDUP_REMOVED lines=9> */
[----:B------:R-:W-:Y:S01]  /*1280*/  FFMA R26, R21, R24, 0.69314718246459960938 ;  /* 0x3f317218151a7423 */ /* 0x000fe20000000018 */
[----:B------:R-:W-:Y:S01]  /*1290*/  IADD3 R24, PT, PT, R22, 0x7f000000, RZ ;  /* 0x7f00000016187810 */ /* 0x000fe20007ffe0ff */
[----:B-1----:R-:W-:Y:S01]  /*12a0*/  IMAD R23, R23, 0x800000, -R22 ;  /* 0x0080000017177824 */ /* 0x002fe200078e0a16 */
[----:B------:R-:W-:Y:S01]  /*12b0*/  FSEL R22, RZ, +INF , !P1 ;  /* 0x7f800000ff167808 */ /* 0x000fe20004800000 */
[----:B------:R-:W-:-:S04]  /*12c0*/  FFMA R21, R21, R26, 1 ;  /* 0x3f80000015157423 */ /* 0x000fc8000000001a */
[----:B------:R-:W-:-:S04]  /*12d0*/  FMUL R24, R24, R21 ;  /* 0x0000001518187220 */ /* 0x000fc80000400000 */
[----:B------:R-:W-:Y:S01]  /*12e0*/  @!P2 FMUL R22, R23, R24 ;  /* 0x000000181716a220 */ /* 0x000fe20000400000 */
[----:B------:R-:W-:-:S07]  /*12f0*/  @!P0 LOP3.LUT R22, R20, 0x7fffffff, RZ, 0xc0, !PT ;  /* 0x7fffffff14168812 */ /* 0x000fce00078ec0ff */
.L_x_11:
[----:B------:R-:W-:Y:S05]  /*1300*/  BSYNC.RECONVERGENT B0 ;  /* 0x0000000000007941 */ /* 0x000fea0003800200 */
.L_x_10:
[----:B------:R-:W0:Y:S01]  /*1310*/  F2F.F64.F32 R22, R22 ;  /* 0x0000001600167310 */ /* 0x000e220000201800 */
[----:B------:R-:W-:Y:S01]  /*1320*/  DADD R4, R18, -R4 ;  /* 0x0000000012047229 */ /* 0x000fe20000000804 */
[C---:B------:R-:W-:Y:S01]  /*1330*/  FFMA R9, R6.reuse, R9, 0.0096188392490148544312 ;  /* 0x3c1d985606097423 */ /* 0x040fe20000000009 */
[----:B------:R-:W-:Y:S01]  /*1340*/  FSETP.GT.AND P0, PT, R7, RZ, PT ;  /* 0x000000ff0700720b */ /* 0x000fe20003f04000 */
[----:B------:R-:W1:Y:S01]  /*1350*/  LDC.64 R20, c[0x0][0x380] ;  /* 0x0000e000ff147b82 */ /* 0x000e620000000a00 */
[----:B------:R-:W2:Y:S01]  /*1360*/  LDCU.64 UR4, c[0x0][0x380] ;  /* 0x00007000ff0477ac */ /* 0x000ea20008000a00 */
[----:B------:R-:W-:Y:S01]  /*1370*/  FFMA R9, R6, R9, 0.055503588169813156128 ;  /* 0x3d6357bb06097423 */ /* 0x000fe20000000009 */
[----:B------:R-:W-:Y:S01]  /*1380*/  SEL R7, RZ, 0x83000000, P0 ;  /* 0x83000000ff077807 */ /* 0x000fe20000000000 */
[----:B------:R-:W3:Y:S01]  /*1390*/  F2I.NTZ R8, R0 ;  /* 0x0000000000087305 */ /* 0x000ee20000203100 */
[----:B------:R-:W-:Y:S01]  /*13a0*/  FSETP.GT.AND P1, PT, |R0|, 152, PT ;  /* 0x431800000000780b */ /* 0x000fe20003f24200 */
[----:B------:R-:W-:Y:S01]  /*13b0*/  FFMA R9, R6, R9, 0.24022644758224487305 ;  /* 0x3e75fdec06097423 */ /* 0x000fe20000000009 */
[----:B------:R-:W-:-:S03]  /*13c0*/  FSETP.GEU.AND P2, PT, R0, RZ, PT ;  /* 0x000000ff0000720b */ /* 0x000fc60003f4e000 */
[C---:B------:R-:W-:Y:S01]  /*13d0*/  FFMA R9, R6.reuse, R9, 0.69314718246459960938 ;  /* 0x3f31721806097423 */ /* 0x040fe20000000009 */
[----:B0-----:R-:W-:Y:S01]  /*13e0*/  DADD R22, R4, -R22 ;  /* 0x0000000004167229 */ /* 0x001fe20000000816 */
[----:B------:R-:W-:Y:S02]  /*13f0*/  VIADD R4, R7, 0x7f000000 ;  /* 0x7f00000007047836 */ /* 0x000fe40000000000 */
[----:B------:R-:W-:Y:S01]  /*1400*/  FFMA R9, R6, R9, 1 ;  /* 0x3f80000006097423 */ /* 0x000fe20000000009 */
[----:B------:R-:W-:-:S03]  /*1410*/  IMAD.IADD R5, R3, 0x1, R32 ;  /* 0x0000000103057824 */ /* 0x000fc600078e0220 */
[----:B------:R-:W-:Y:S01]  /*1420*/  FMUL R4, R9, R4 ;  /* 0x0000000409047220 */ /* 0x000fe20000400000 */
[----:B---3--:R-:W-:Y:S02]  /*1430*/  LEA R7, R8, -R7, 0x17 ;  /* 0x8000000708077211 */ /* 0x008fe400078eb8ff */
[----:B------:R-:W0:Y:S01]  /*1440*/  F2F.F32.F64 R23, R22 ;  /* 0x0000001600177310 */ /* 0x000e220000301000 */
[----:B------:R-:W-:Y:S02]  /*1450*/  IADD3 R9, P0, PT, R3, R32, RZ ;  /* 0x0000002003097210 */ /* 0x000fe40007f1e0ff */
[----:B------:R-:W-:Y:S01]  /*1460*/  FMUL R4, R4, R7 ;  /* 0x0000000704047220 */ /* 0x000fe20000400000 */
[----:B------:R-:W-:Y:S01]  /*1470*/  @P1 FSEL R4, RZ, +INF , !P2 ;  /* 0x7f800000ff041808 */ /* 0x000fe20005000000 */
[----:B-1----:R-:W-:Y:S01]  /*1480*/  IMAD.WIDE R20, R5, 0x4, R20 ;  /* 0x0000000405147825 */ /* 0x002fe200078e0214 */
[----:B--2---:R-:W-:Y:S02]  /*1490*/  LEA R8, P1, R3, UR4, 0x2 ;  /* 0x0000000403087c11 */ /* 0x004fe4000f8210ff */
[C---:B------:R-:W-:Y:S01]  /*14a0*/  LEA R6, P2, R32.reuse, UR4, 0x2 ;  /* 0x0000000420067c11 */ /* 0x040fe2000f8410ff */
[----:B------:R-:W-:Y:S01]  /*14b0*/  IMAD.X R0, RZ, RZ, R34, P0 ;  /* 0x000000ffff007224 */ /* 0x000fe200000e0622 */
[----:B------:R-:W-:Y:S01]  /*14c0*/  LEA R18, P0, R9, UR4, 0x2 ;  /* 0x0000000409127c11 */ /* 0x000fe2000f8010ff */
[----:B------:R-:W-:Y:S01]  /*14d0*/  UMOV UR4, URZ ;  /* 0x000000ff00047c82 */ /* 0x000fe20008000000 */
[----:B------:R-:W-:-:S02]  /*14e0*/  LEA.HI.X R7, R32, UR5, RZ, 0x2, P2 ;  /* 0x0000000520077c11 */ /* 0x000fc400090f14ff */
[----:B------:R-:W-:Y:S01]  /*14f0*/  LEA.HI.X R19, R9, UR5, R0, 0x2, P0 ;  /* 0x0000000509137c11 */ /* 0x000fe200080f1400 */
[----:B0-----:R-:W-:Y:S01]  /*1500*/  FMUL R23, R23, R4 ;  /* 0x0000000417177220 */ /* 0x001fe20000400000 */
[----:B------:R-:W-:-:S03]  /*1510*/  LEA.HI.X R9, R3, UR5, R34, 0x2, P1 ;  /* 0x0000000503097c11 */ /* 0x000fc600088f1422 */
[----:B------:R-:W-:-:S07]  /*1520*/  FMUL R22, R4, R23 ;  /* 0x0000001704167220 */ /* 0x000fce0000400000 */
.L_x_26:
[----:B--2---:R-:W2:Y:S04]  /*1530*/  LDG.E R23, desc[UR6][R20.64] ;  /* 0x0000000614177981 */ /* 0x004ea8000c1e1900 */
[----:B0-2---:R0:W-:Y:S01]  /*1540*/  STG.E desc[UR6][R20.64+0x1a44], R23 ;  /* 0x001a441714007986 */ /* 0x0051e2000c101906 */
[----:B------:R-:W-:Y:S06]  /*1550*/  BAR.SYNC.DEFER_BLOCKING 0x0 ;  /* 0x0000000000007b1d */ /* 0x000fec0000010000 */
[----:B------:R-:W2:Y:S04]  /*1560*/  LDG.E R24, desc[UR6][R18.64+0x1ae8] ;  /* 0x001ae80612187981 */ /* 0x000ea8000c1e1900 */
[----:B------:R-:W2:Y:S04]  /*1570*/  LDG.E R27, desc[UR6][R20.64+0x19a0] ;  /* 0x0019a006141b7981 */ /* 0x000ea8000c1e1900 */
[----:B---3--:R-:W3:Y:S04]  /*1580*/  LDG.E R0, desc[UR6][R18.64+0x1a48] ;  /* 0x001a480612007981 */ /* 0x008ee8000c1e1900 */
[----:B------:R-:W3:Y:S01]  /*1590*/  LDG.E R25, desc[UR6][R18.64+0x1a40] ;  /* 0x001a400612197981 */ /* 0x000ee2000c1e1900 */
[----:B-1----:R-:W-:Y:S01]  /*15a0*/  FADD R5, R4, R4 ;  /* 0x0000000404057221 */ /* 0x002fe20000000000 */
[----:B------:R-:W-:Y:S01]  /*15b0*/  UIADD3 UR4, UPT, UPT, UR4, 0x2, URZ ;  /* 0x0000000204047890 */ /* 0x000fe2000fffe0ff */
[----:B------:R-:W-:Y:S02]  /*15c0*/  BSSY.RECONVERGENT B0, `(.L_x_12) ;  /* 0x0000012000007945 */ /* 0x000fe40003800200 */
[----:B------:R-:W-:Y:S01]  /*15d0*/  FADD R5, R5, R5 ;  /* 0x0000000505057221 */ /* 0x000fe20000000000 */
[----:B------:R-:W-:-:S03]  /*15e0*/  UISETP.NE.AND UP0, UPT, UR4, 0x32, UPT ;  /* 0x000000320400788c */ /* 0x000fc6000bf05270 */
[----:B------:R-:W0:Y:S02]  /*15f0*/  MUFU.RCP R26, R5 ;  /* 0x00000005001a7308 */ /* 0x000e240000001000 */
[----:B0-----:R-:W-:-:S04]  /*1600*/  FFMA R23, -R5, R26, 1 ;  /* 0x3f80000005177423 */ /* 0x001fc8000000011a */
[----:B------:R-:W-:Y:S01]  /*1610*/  FFMA R23, R26, R23, R26 ;  /* 0x000000171a177223 */ /* 0x000fe2000000001a */
[----:B--2---:R-:W-:-:S04]  /*1620*/  FADD R27, R24, R27 ;  /* 0x0000001b181b7221 */ /* 0x004fc80000000000 */
[----:B------:R-:W-:Y:S01]  /*1630*/  FMUL R27, R4, R27 ;  /* 0x0000001b041b7220 */ /* 0x000fe20000400000 */
[----:B---3--:R-:W-:-:S04]  /*1640*/  FADD R25, R0, R25 ;  /* 0x0000001900197221 */ /* 0x008fc80000000000 */
[----:B------:R-:W-:-:S04]  /*1650*/  FFMA R25, R4, R25, R27 ;  /* 0x0000001904197223 */ /* 0x000fc8000000001b */
[----:B------:R-:W-:-:S04]  /*1660*/  FADD R0, -R22, R25 ;  /* 0x0000001916007221 */ /* 0x000fc80000000100 */
[----:B------:R-:W0:Y:S01]  /*1670*/  FCHK P0, R0, R5 ;  /* 0x0000000500007302 */ /* 0x000e220000000000 */
[----:B------:R-:W-:-:S04]  /*1680*/  FFMA R24, R0, R23, RZ ;  /* 0x0000001700187223 */ /* 0x000fc800000000ff */
[----:B------:R-:W-:-:S04]  /*1690*/  FFMA R25, -R5, R24, R0 ;  /* 0x0000001805197223 */ /* 0x000fc80000000100 */
[----:B------:R-:W-:Y:S01]  /*16a0*/  FFMA R23, R23, R25, R24 ;  /* 0x0000001917177223 */ /* 0x000fe20000000018 */
[----:B0-----:R-:W-:Y:S06]  /*16b0*/  @!P0 BRA `(.L_x_13) ;  /* 0x0000000000088947 */ /* 0x001fec0003800000 */
[----:B------:R-:W-:-:S07]  /*16c0*/  MOV R24, 0x16e0 ;  /* 0x000016e000187802 */ /* 0x000fce0000000f00 */
[----:B------:R-:W-:Y:S05]  /*16d0*/  CALL.REL.NOINC `($__internal_1_$__cuda_sm3x_div_rn_noftz_f32_slowpath) ;  /* 0x0000001800287944 */ /* 0x000fea0003c00000 */
.L_x_13:
[----:B------:R-:W-:Y:S05]  /*16e0*/  BSYNC.RECONVERGENT B0 ;  /* 0x0000000000007941 */ /* 0x000fea0003800200 */
.L_x_12:
[----:B------:R-:W-:Y:S01]  /*16f0*/  ISETP.NE.AND P0, PT, R2, 0x28, PT ;  /* 0x000000280200780c */ /* 0x000fe20003f05270 */
[----:B------:R0:W-:Y:S01]  /*1700*/  STG.E desc[UR6][R20.64], R23 ;  /* 0x0000001714007986 */ /* 0x0001e2000c101906 */
[----:B------:R-:W-:Y:S01]  /*1710*/  BSSY.RECONVERGENT B0, `(.L_x_14) ;  /* 0x0000014000007945 */ /* 0x000fe20003800200 */
[----:B------:R-:W-:Y:S10]  /*1720*/  BAR.SYNC.DEFER_BLOCKING 0x0 ;  /* 0x0000000000007b1d */ /* 0x000ff40000010000 */
[----:B0-----:R-:W-:Y:S05]  /*1730*/  @!P0 BRA `(.L_x_15) ;  /* 0x00000000003c8947 */ /* 0x001fea0003800000 */
[----:B------:R-:W-:-:S13]  /*1740*/  ISETP.NE.AND P0, PT, R2, RZ, PT ;  /* 0x000000ff0200720c */ /* 0x000fda0003f05270 */
[----:B------:R-:W-:Y:S05]  /*1750*/  @P0 BRA `(.L_x_16) ;  /* 0x00000000000c0947 */ /* 0x000fea0003800000 */
[----:B------:R-:W2:Y:S04]  /*1760*/  LDG.E R23, desc[UR6][R8.64+0xa4] ;  /* 0x0000a40608177981 */ /* 0x000ea8000c1e1900 */
[----:B--2---:R0:W-:Y:S01]  /*1770*/  STG.E desc[UR6][R8.64], R23 ;  /* 0x0000001708007986 */ /* 0x0041e2000c101906 */
[----:B------:R-:W-:Y:S05]  /*1780*/  BRA `(.L_x_17) ;  /* 0x0000000000307947 */ /* 0x000fea0003800000 */
.L_x_16:
[----:B------:R-:W-:-:S13]  /*1790*/  ISETP.NE.AND P0, PT, R3, 0x28, PT ;  /* 0x000000280300780c */ /* 0x000fda0003f05270 */
[----:B------:R-:W-:Y:S05]  /*17a0*/  @!P0 BRA `(.L_x_18) ;  /* 0x0000000000148947 */ /* 0x000fea0003800000 */
[----:B------:R-:W-:-:S13]  /*17b0*/  ISETP.NE.AND P0, PT, R3, RZ, PT ;  /* 0x000000ff0300720c */ /* 0x000fda0003f05270 */
[----:B------:R-:W-:Y:S05]  /*17c0*/  @P0 BRA `(.L_x_17) ;  /* 0x0000000000200947 */ /* 0x000fea0003800000 */
[----:B------:R-:W2:Y:S04]  /*17d0*/  LDG.E R23, desc[UR6][R6.64+0x4] ;  /* 0x0000040606177981 */ /* 0x000ea8000c1e1900 */
[----:B--2---:R2:W-:Y:S01]  /*17e0*/  STG.E desc[UR6][R6.64], R23 ;  /* 0x0000001706007986 */ /* 0x0045e2000c101906 */
[----:B------:R-:W-:Y:S05]  /*17f0*/  BRA `(.L_x_17) ;  /* 0x0000000000147947 */ /* 0x000fea0003800000 */
.L_x_18:
[----:B------:R-:W2:Y:S04]  /*1800*/  LDG.E R23, desc[UR6][R6.64+0x9c] ;  /* 0x00009c0606177981 */ /* 0x000ea8000c1e1900 */
[----:B--2---:R1:W-:Y:S01]  /*1810*/  STG.E desc[UR6][R6.64+0xa0], R23 ;  /* 0x0000a01706007986 */ /* 0x0043e2000c101906 */
[----:B------:R-:W-:Y:S05]  /*1820*/  BRA `(.L_x_17) ;  /* 0x0000000000087947 */ /* 0x000fea0003800000 */
.L_x_15:
[----:B------:R-:W2:Y:S04]  /*1830*/  LDG.E R23, desc[UR6][R8.64+0x18fc] ;  /* 0x0018fc0608177981 */ /* 0x000ea8000c1e1900 */
[----:B--2---:R3:W-:Y:S02]  /*1840*/  STG.E desc[UR6][R8.64+0x19a0], R23 ;  /* 0x0019a01708007986 */ /* 0x0047e4000c101906 */
.L_x_17:
[----:B------:R-:W-:Y:S05]  /*1850*/  BSYNC.RECONVERGENT B0 ;  /* 0x0000000000007941 */ /* 0x000fea0003800200 */
.L_x_14:
[----:B0123--:R-:W2:Y:S04]  /*1860*/  LDG.E R23, desc[UR6][R20.64] ;  /* 0x0000000614177981 */ /* 0x00fea8000c1e1900 */
[----:B--2---:R0:W-:Y:S01]  /*1870*/  STG.E desc[UR6][R20.64+0x1a44], R23 ;  /* 0x001a441714007986 */ /* 0x0041e2000c101906 */
[----:B------:R-:W-:Y:S06]  /*1880*/  BAR.SYNC.DEFER_BLOCKING 0x0 ;  /* 0x0000000000007b1d */ /* 0x000fec0000010000 */
[----:B------:R-:W2:Y:S04]  /*1890*/  LDG.E R24, desc[UR6][R18.64+0x1ae8] ;  /* 0x001ae80612187981 */ /* 0x000ea8000c1e1900 */
[----:B------:R-:W2:Y:S04]  /*18a0*/  LDG.E R27, desc[UR6][R20.64+0x19a0] ;  /* 0x0019a006141b7981 */ /* 0x000ea8000c1e1900 */
[----:B------:R-:W3:Y:S04]  /*18b0*/  LDG.E R0, desc[UR6][R18.64+0x1a48] ;  /* 0x001a480612007981 */ /* 0x000ee8000c1e1900 */
[----:B------:R-:W3:Y:S01]  /*18c0*/  LDG.E R25, desc[UR6][R18.64+0x1a40] ;  /* 0x001a400612197981 */ /* 0x000ee2000c1e1900 */
[----:B------:R-:W0:Y:S01]  /*18d0*/  MUFU.RCP R28, R5 ;  /* 0x00000005001c7308 */ /* 0x000e220000001000 */
[----:B------:R-:W-:Y:S01]  /*18e0*/  BSSY.RECONVERGENT B0, `(.L_x_19) ;  /* 0x0000010000007945 */ /* 0x000fe20003800200 */
[----:B0-----:R-:W-:Y:S01]  /*18f0*/  FFMA R23, -R5, R28, 1 ;  /* 0x3f80000005177423 */ /* 0x001fe2000000011c */
[----:B--2---:R-:W-:-:S04]  /*1900*/  FADD R27, R24, R27 ;  /* 0x0000001b181b7221 */ /* 0x004fc80000000000 */
[----:B------:R-:W-:Y:S01]  /*1910*/  FMUL R27, R4, R27 ;  /* 0x0000001b041b7220 */ /* 0x000fe20000400000 */
[----:B---3--:R-:W-:Y:S01]  /*1920*/  FADD R25, R0, R25 ;  /* 0x0000001900197221 */ /* 0x008fe20000000000 */
[----:B------:R-:W-:-:S03]  /*1930*/  FFMA R0, R28, R23, R28 ;  /* 0x000000171c007223 */ /* 0x000fc6000000001c */
[----:B------:R-:W-:-:S04]  /*1940*/  FFMA R25, R4, R25, R27 ;  /* 0x0000001904197223 */ /* 0x000fc8000000001b */
[----:B------:R-:W-:-:S04]  /*1950*/  FADD R26, -R22, R25 ;  /* 0x00000019161a7221 */ /* 0x000fc80000000100 */
[----:B------:R-:W0:Y:S01]  /*1960*/  FCHK P0, R26, R5 ;  /* 0x000000051a007302 */ /* 0x000e220000000000 */
[----:B------:R-:W-:-:S04]  /*1970*/  FFMA R23, R0, R26, RZ ;  /* 0x0000001a00177223 */ /* 0x000fc800000000ff */
[----:B------:R-:W-:-:S04]  /*1980*/  FFMA R24, -R5, R23, R26 ;  /* 0x0000001705187223 */ /* 0x000fc8000000011a */
[----:B------:R-:W-:Y:S01]  /*1990*/  FFMA R23, R0, R24, R23 ;  /* 0x0000001800177223 */ /* 0x000fe20000000017 */
[----:B0-----:R-:W-:Y:S06]  /*19a0*/  @!P0 BRA `(.L_x_20) ;  /* 0x00000000000c8947 */ /* 0x001fec0003800000 */
[----:B------:R-:W-:Y:S02]  /*19b0*/  MOV R0, R26 ;  /* 0x0000001a00007202 */ /* 0x000fe40000000f00 */
[----:B------:R-:W-:-:S07]  /*19c0*/  MOV R24, 0x19e0 ;  /* 0x000019e000187802 */ /* 0x000fce0000000f00 */
[----:B------:R-:W-:Y:S05]  /*19d0*/  CALL.REL.NOINC `($__internal_1_$__cuda_sm3x_div_rn_noftz_f32_slowpath) ;  /* 0x0000001400687944 */ /* 0x000fea0003c00000 */
.L_x_20:
[----:B------:R-:W-:Y:S05]  /*19e0*/  BSYNC.RECONVERGENT B0 ;  /* 0x0000000000007941 */ /* 0x000fea0003800200 */
.L_x_19:
[----:B------:R-:W-:Y:S01]  /*19f0*/  ISETP.NE.AND P0, PT, R2, RZ, PT ;  /* 0x000000ff0200720c */ /* 0x000fe20003f05270 */
[----:B------:R0:W-:Y:S01]  /*1a00*/  STG.E desc[UR6][R20.64], R23 ;  /* 0x0000001714007986 */ /* 0x0001e2000c101906 */
[----:B------:R-:W-:Y:S01]  /*1a10*/  BSSY.RECONVERGENT B0, `(.L_x_21) ;  /* 0x0000014000007945 */ /* 0x000fe20003800200 */
[----:B------:R-:W-:Y:S10]  /*1a20*/  BAR.SYNC.DEFER_BLOCKING 0x0 ;  /* 0x0000000000007b1d */ /* 0x000ff40000010000 */
[----:B0-----:R-:W-:Y:S05]  /*1a30*/  @!P0 BRA `(.L_x_22) ;  /* 0x00000000003c8947 */ /* 0x001fea0003800000 */
[----:B------:R-:W-:-:S13]  /*1a40*/  ISETP.NE.AND P0, PT, R2, 0x28, PT ;  /* 0x000000280200780c */ /* 0x000fda0003f05270 */
[----:B------:R-:W-:Y:S05]  /*1a50*/  @P0 BRA `(.L_x_23) ;  /* 0x00000000000c0947 */ /* 0x000fea0003800000 */
[----:B------:R-:W2:Y:S04]  /*1a60*/  LDG.E R5, desc[UR6][R8.64+0x18fc] ;  /* 0x0018fc0608057981 */ /* 0x000ea8000c1e1900 */
[----:B--2---:R2:W-:Y:S01]  /*1a70*/  STG.E desc[UR6][R8.64+0x19a0], R5 ;  /* 0x0019a00508007986 */ /* 0x0045e2000c101906 */
[----:B------:R-:W-:Y:S05]  /*1a80*/  BRA `(.L_x_24) ;  /* 0x0000000000307947 */ /* 0x000fea0003800000 */
.L_x_23:
[----:B------:R-:W-:-:S13]  /*1a90*/  ISETP.NE.AND P0, PT, R3, RZ, PT ;  /* 0x000000ff0300720c */ /* 0x000fda0003f05270 */
[----:B------:R-:W-:Y:S05]  /*1aa0*/  @!P0 BRA `(.L_x_25) ;  /* 0x0000000000148947 */ /* 0x000fea0003800000 */
[----:B------:R-:W-:-:S13]  /*1ab0*/  ISETP.NE.AND P0, PT, R3, 0x28, PT ;  /* 0x000000280300780c */ /* 0x000fda0003f05270 */
[----:B------:R-:W-:Y:S05]  /*1ac0*/  @P0 BRA `(.L_x_24) ;  /* 0x0000000000200947 */ /* 0x000fea0003800000 */
[----:B------:R-:W2:Y:S04]  /*1ad0*/  LDG.E R5, desc[UR6][R6.64+0x9c] ;  /* 0x00009c0606057981 */ /* 0x000ea8000c1e1900 */
[----:B--2---:R0:W-:Y:S01]  /*1ae0*/  STG.E desc[UR6][R6.64+0xa0], R5 ;  /* 0x0000a00506007986 */ /* 0x0041e2000c101906 */
[----:B------:R-:W-:Y:S05]  /*1af0*/  BRA `(.L_x_24) ;  /* 0x0000000000147947 */ /* 0x000fea0003800000 */
.L_x_25:
[----:B------:R-:W2:Y:S04]  /*1b00*/  LDG.E R5, desc[UR6][R6.64+0x4] ;  /* 0x0000040606057981 */ /* 0x000ea8000c1e1900 */
[----:B--2---:R1:W-:Y:S01]  /*1b10*/  STG.E desc[UR6][R6.64], R5 ;  /* 0x0000000506007986 */ /* 0x0043e2000c101906 */
[----:B------:R-:W-:Y:S05]  /*1b20*/  BRA `(.L_x_24) ;  /* 0x0000000000087947 */ /* 0x000fea0003800000 */
.L_x_22:
[----:B------:R-:W2:Y:S04]  /*1b30*/  LDG.E R5, desc[UR6][R8.64+0xa4] ;  /* 0x0000a40608057981 */ /* 0x000ea8000c1e1900 */
[----:B--2---:R3:W-:Y:S02]  /*1b40*/  STG.E desc[UR6][R8.64], R5 ;  /* 0x0000000508007986 */ /* 0x0047e4000c101906 */
.L_x_24:
[----:B------:R-:W-:Y:S05]  /*1b50*/  BSYNC.RECONVERGENT B0 ;  /* 0x0000000000007941 */ /* 0x000fea0003800200 */
.L_x_21:
[----:B------:R-:W-:Y:S05]  /*1b60*/  BRA.U UP0, `(.L_x_26) ;  /* 0xfffffff900707547 */ /* 0x000fea000b83ffff */
[----:B0123--:R-:W2:Y:S01]  /*1b70*/  LDG.E R5, desc[UR6][R16.64+0xa4] ;  /* 0x0000a40610057981 */ /* 0x00fea2000c1e1900 */
[----:B------:R-:W-:-:S03]  /*1b80*/  ISETP.NE.AND P0, PT, R2, 0x28, PT ;  /* 0x000000280200780c */ /* 0x000fc60003f05270 */
[----:B--2---:R0:W-:Y:S04]  /*1b90*/  STG.E desc[UR6][R16.64+0x1ae8], R5 ;  /* 0x001ae80510007986 */ /* 0x0041e8000c101906 */
[----:B------:R-:W2:Y:S04]  /*1ba0*/  LDG.E R7, desc[UR6][R14.64+0xa4] ;  /* 0x0000a4060e077981 */ /* 0x000ea8000c1e1900 */
[----:B--2---:R0:W-:Y:S01]  /*1bb0*/  STG.E desc[UR6][R14.64+0x1ae8], R7 ;  /* 0x001ae8070e007986 */ /* 0x0041e2000c101906 */
[----:B------:R-:W-:Y:S06]  /*1bc0*/  BAR.SYNC.DEFER_BLOCKING 0x0 ;  /* 0x0000000000007b1d */ /* 0x000fec0000010000 */
[----:B------:R-:W-:Y:S05]  /*1bd0*/  @!P0 BRA `(.L_x_27) ;  /* 0x0000000c00308947 */ /* 0x000fea0003800000 */
[----:B------:R-:W-:-:S13]  /*1be0*/  ISETP.NE.AND P0, PT, R2, RZ, PT ;  /* 0x000000ff0200720c */ /* 0x000fda0003f05270 */
[----:B------:R-:W-:Y:S05]  /*1bf0*/  @P0 BRA `(.L_x_28) ;  /* 0x00000000002c0947 */ /* 0x000fea0003800000 */
[----:B------:R-:W1:Y:S01]  /*1c00*/  LDCU.64 UR4, c[0x0][0x388] ;  /* 0x00007100ff0477ac */ /* 0x000e620008000a00 */
[C---:B------:R-:W-:Y:S01]  /*1c10*/  IMAD.SHL.U32 R2, R3.reuse, 0x4, RZ ;  /* 0x0000000403027824 */ /* 0x040fe200078e00ff */
[----:B------:R-:W-:Y:S01]  /*1c20*/  SHF.L.U64.HI R3, R3, 0x2, R34 ;  /* 0x0000000203037819 */ /* 0x000fe20000010222 */
[----:B------:R-:W2:Y:S03]  /*1c30*/  LDCU.64 UR8, c[0x0][0x390] ;  /* 0x00007200ff0877ac */ /* 0x000ea60008000a00 */
[C---:B-1----:R-:W-:Y:S02]  /*1c40*/  IADD3 R4, P0, PT, R2.reuse, UR4, RZ ;  /* 0x0000000402047c10 */ /* 0x042fe4000ff1e0ff */
[----:B--2---:R-:W-:Y:S02]  /*1c50*/  IADD3 R2, P1, PT, R2, UR8, RZ ;  /* 0x0000000802027c10 */ /* 0x004fe4000ff3e0ff */
[----:B0-----:R-:W-:-:S02]  /*1c60*/  IADD3.X R5, PT, PT, R3, UR5, RZ, P0, !PT ;  /* 0x0000000503057c10 */ /* 0x001fc400087fe4ff */
[----:B------:R-:W-:-:S03]  /*1c70*/  IADD3.X R3, PT, PT, R3, UR9, RZ, P1, !PT ;  /* 0x0000000903037c10 */ /* 0x000fc60008ffe4ff */
[----:B------:R-:W-:Y:S04]  /*1c80*/  STG.E desc[UR6][R4.64], RZ ;  /* 0x000000ff04007986 */ /* 0x000fe8000c101906 */
[----:B------:R-:W-:Y:S01]  /*1c90*/  STG.E desc[UR6][R2.64], RZ ;  /* 0x000000ff02007986 */ /* 0x000fe2000c101906 */
[----:B------:R-:W-:Y:S05]  /*1ca0*/  EXIT ;  /* 0x000000000000794d */ /* 0x000fea0003800000 */
.L_x_28:
[----:B------:R-:W-:-:S13]  /*1cb0*/  ISETP.NE.AND P0, PT, R3, 0x28, PT ;  /* 0x000000280300780c */ /* 0x000fda0003f05270 */
[----:B------:R-:W-:Y:S05]  /*1cc0*/  @!P0 BRA `(.L_x_29) ;  /* 0x0000000800c88947 */ /* 0x000fea0003800000 */
[----:B------:R-:W-:-:S13]  /*1cd0*/  ISETP.NE.AND P0, PT, R3, RZ, PT ;  /* 0x000000ff0300720c */ /* 0x000fda0003f05270 */
[----:B------:R-:W-:Y:S05]  /*1ce0*/  @P0 BRA `(.L_x_30) ;  /* 0x00000000002c0947 */ /* 0x000fea0003800000 */
[----:B------:R-:W1:Y:S01]  /*1cf0*/  LDCU.64 UR4, c[0x0][0x388] ;  /* 0x00007100ff0477ac */ /* 0x000e620008000a00 */
[----:B------:R-:W-:Y:S01]  /*1d00*/  IMAD.SHL.U32 R2, R32, 0x4, RZ ;  /* 0x0000000420027824 */ /* 0x000fe200078e00ff */
[----:B------:R-:W-:Y:S01]  /*1d10*/  SHF.R.U32.HI R32, RZ, 0x1e, R32 ;  /* 0x0000001eff207819 */ /* 0x000fe20000011620 */
        /* <DEDUP_REMOVED lines=8> */
.L_x_30:
[----:B------:R-:W2:Y:S01]  /*1da0*/  LDG.E R32, desc[UR6][R16.64+0x1ae8] ;  /* 0x001ae80610207981 */ /* 0x000ea2000c1e1900 */
[----:B------:R-:W0:Y:S01]  /*1db0*/  MUFU.RCP64H R3, 0.049999982118606567383 ;  /* 0x3fa9999900037908 */ /* 0x000e220000001800 */
[----:B------:R-:W-:Y:S02]  /*1dc0*/  HFMA2 R8, -RZ, RZ, -0.0027332305908203125, -0.002735137939453125 ;  /* 0x9999999aff087431 */ /* 0x000fe400000001ff */
[----:B------:R-:W-:Y:S01]  /*1dd0*/  IMAD.MOV.U32 R9, RZ, RZ, 0x3fa99999 ;  /* 0x3fa99999ff097424 */ /* 0x000fe200078e00ff */
[----:B------:R-:W-:Y:S01]  /*1de0*/  UMOV UR4, 0x47ae147b ;  /* 0x47ae147b00047882 */ /* 0x000fe20000000000 */
[----:B------:R-:W-:Y:S01]  /*1df0*/  IMAD.MOV.U32 R2, RZ, RZ, 0x1 ;  /* 0x00000001ff027424 */ /* 0x000fe200078e00ff */
[----:B------:R-:W-:Y:S01]  /*1e00*/  UMOV UR5, 0x3f847ae1 ;  /* 0x3f847ae100057882 */ /* 0x000fe20000000000 */
[----:B------:R-:W-:Y:S04]  /*1e10*/  BSSY.RECONVERGENT B0, `(.L_x_31) ;  /* 0x0000015000007945 */ /* 0x000fe80003800200 */
[----:B0-----:R-:W-:-:S08]  /*1e20*/  DFMA R6, R2, -R8, 1 ;  /* 0x3ff000000206742b */ /* 0x001fd00000000808 */
[----:B------:R-:W-:-:S08]  /*1e30*/  DFMA R6, R6, R6, R6 ;  /* 0x000000060606722b */ /* 0x000fd00000000006 */
[----:B------:R-:W-:-:S08]  /*1e40*/  DFMA R6, R2, R6, R2 ;  /* 0x000000060206722b */ /* 0x000fd00000000002 */
[----:B------:R-:W-:-:S08]  /*1e50*/  DFMA R2, R6, -R8, 1 ;  /* 0x3ff000000602742b */ /* 0x000fd00000000808 */
[----:B------:R-:W-:Y:S01]  /*1e60*/  DFMA R2, R6, R2, R6 ;  /* 0x000000020602722b */ /* 0x000fe20000000006 */
[----:B--2---:R-:W0:Y:S02]  /*1e70*/  F2F.F64.F32 R38, R32 ;  /* 0x0000002000267310 */ /* 0x004e240000201800 */
[----:B0-----:R-:W-:-:S08]  /*1e80*/  DMUL R22, R38, UR4 ;  /* 0x0000000426167c28 */ /* 0x001fd00008000000 */
[----:B------:R-:W-:Y:S02]  /*1e90*/  DMUL R6, R22, R2 ;  /* 0x0000000216067228 */ /* 0x000fe40000000000 */
[----:B------:R-:W-:-:S06]  /*1ea0*/  FSETP.GEU.AND P1, PT, |R23|, 6.5827683646048100446e-37, PT ;  /* 0x036000001700780b */ /* 0x000fcc0003f2e200 */
[----:B------:R-:W-:-:S08]  /*1eb0*/  DFMA R8, R6, -R8, R22 ;  /* 0x800000080608722b */ /* 0x000fd00000000016 */
[----:B------:R-:W-:-:S10]  /*1ec0*/  DFMA R2, R2, R8, R6 ;  /* 0x000000080202722b */ /* 0x000fd40000000006 */
[----:B------:R-:W-:-:S05]  /*1ed0*/  FFMA R0, RZ, 1.3249999284744262695, R3 ;  /* 0x3fa99999ff007823 */ /* 0x000fca0000000003 */
[----:B------:R-:W-:-:S13]  /*1ee0*/  FSETP.GT.AND P0, PT, |R0|, 1.469367938527859385e-39, PT ;  /* 0x001000000000780b */ /* 0x000fda0003f04200 */
[----:B------:R-:W-:Y:S05]  /*1ef0*/  @P0 BRA P1, `(.L_x_32) ;  /* 0x0000000000180947 */ /* 0x000fea0000800000 */
[----:B------:R-:W-:Y:S01]  /*1f00*/  MOV R24, 0x9999999a ;  /* 0x9999999a00187802 */ /* 0x000fe20000000f00 */
[----:B------:R-:W-:Y:S01]  /*1f10*/  IMAD.MOV.U32 R27, RZ, RZ, 0x3fa99999 ;  /* 0x3fa99999ff1b7424 */ /* 0x000fe200078e00ff */
[----:B------:R-:W-:-:S07]  /*1f20*/  MOV R0, 0x1f40 ;  /* 0x00001f4000007802 */ /* 0x000fce0000000f00 */
[----:B------:R-:W-:Y:S05]  /*1f30*/  CALL.REL.NOINC `($__internal_0_$__cuda_sm20_div_rn_f64_full) ;  /* 0x0000000800887944 */ /* 0x000fea0003c00000 */
[----:B------:R-:W-:Y:S01]  /*1f40*/  MOV R2, R6 ;  /* 0x0000000600027202 */ /* 0x000fe20000000f00 */
[----:B------:R-:W-:-:S07]  /*1f50*/  IMAD.MOV.U32 R3, RZ, RZ, R5 ;  /* 0x000000ffff037224 */ /* 0x000fce00078e0005 */
.L_x_32:
[----:B------:R-:W-:Y:S05]  /*1f60*/  BSYNC.RECONVERGENT B0 ;  /* 0x0000000000007941 */ /* 0x000fea0003800200 */
.L_x_31:
[----:B------:R-:W2:Y:S04]  /*1f70*/  LDG.E R5, desc[UR6][R14.64+0x1ae8] ;  /* 0x001ae8060e057981 */ /* 0x000ea8000c1e1900 */
[----:B------:R-:W3:Y:S01]  /*1f80*/  LDG.E R33, desc[UR6][R10.64+0x1a40] ;  /* 0x001a40060a217981 */ /* 0x000ee2000c1e1900 */
[----:B------:R-:W0:Y:S01]  /*1f90*/  MUFU.RCP64H R9, 0.049999982118606567383 ;  /* 0x3fa9999900097908 */ /* 0x000e220000001800 */
[----:B------:R-:W-:Y:S02]  /*1fa0*/  HFMA2 R6, -RZ, RZ, -0.0027332305908203125, -0.002735137939453125 ;  /* 0x9999999aff067431 */ /* 0x000fe400000001ff */
[----:B------:R-:W-:Y:S01]  /*1fb0*/  IMAD.MOV.U32 R7, RZ, RZ, 0x3fa99999 ;  /* 0x3fa99999ff077424 */ /* 0x000fe200078e00ff */
[----:B------:R-:W-:Y:S01]  /*1fc0*/  MOV R8, 0x1 ;  /* 0x0000000100087802 */ /* 0x000fe20000000f00 */
[----:B------:R-:W-:Y:S01]  /*1fd0*/  UMOV UR4, 0x47ae147b ;  /* 0x47ae147b00047882 */ /* 0x000fe20000000000 */
[----:B------:R-:W-:Y:S01]  /*1fe0*/  UMOV UR5, 0x3f847ae1 ;  /* 0x3f847ae100057882 */ /* 0x000fe20000000000 */
[----:B------:R-:W-:Y:S03]  /*1ff0*/  BSSY.RECONVERGENT B0, `(.L_x_33) ;  /* 0x0000017000007945 */ /* 0x000fe60003800200 */
[----:B0-----:R-:W-:-:S08]  /*2000*/  DFMA R22, R8, -R6, 1 ;  /* 0x3ff000000816742b */ /* 0x001fd00000000806 */
[----:B------:R-:W-:-:S08]  /*2010*/  DFMA R24, R22, R22, R22 ;  /* 0x000000161618722b */ /* 0x000fd00000000016 */
[----:B------:R-:W-:-:S08]  /*2020*/  DFMA R24, R8, R24, R8 ;  /* 0x000000180818722b */ /* 0x000fd00000000008 */
[----:B------:R-:W-:-:S08]  /*2030*/  DFMA R8, R24, -R6, 1 ;  /* 0x3ff000001808742b */ /* 0x000fd00000000806 */
[----:B------:R-:W-:Y:S01]  /*2040*/  DFMA R24, R24, R8, R24 ;  /* 0x000000081818722b */ /* 0x000fe20000000018 */
[----:B--2---:R-:W0:Y:S01]  /*2050*/  F2F.F64.F32 R22, R5 ;  /* 0x0000000500167310 */ /* 0x004e220000201800 */
[----:B---3--:R-:W-:Y:S01]  /*2060*/  FADD R0, R32, -R33 ;  /* 0x8000002120007221 */ /* 0x008fe20000000000 */
[----:B0-----:R-:W-:-:S08]  /*2070*/  DMUL R22, R22, UR4 ;  /* 0x0000000416167c28 */ /* 0x001fd00008000000 */
[----:B------:R-:W-:Y:S02]  /*2080*/  DMUL R8, R24, R22 ;  /* 0x0000001618087228 */ /* 0x000fe40000000000 */
[----:B------:R-:W-:-:S06]  /*2090*/  FSETP.GEU.AND P1, PT, |R23|, 6.5827683646048100446e-37, PT ;  /* 0x036000001700780b */ /* 0x000fcc0003f2e200 */
[----:B------:R-:W-:-:S08]  /*20a0*/  DFMA R6, R8, -R6, R22 ;  /* 0x800000060806722b */ /* 0x000fd00000000016 */
[----:B------:R-:W-:Y:S01]  /*20b0*/  DFMA R6, R24, R6, R8 ;  /* 0x000000061806722b */ /* 0x000fe20000000008 */
[----:B------:R-:W0:Y:S09]  /*20c0*/  F2F.F64.F32 R8, R0 ;  /* 0x0000000000087310 */ /* 0x000e320000201800 */
[----:B------:R-:W-:-:S05]  /*20d0*/  FFMA R5, RZ, 1.3249999284744262695, R7 ;  /* 0x3fa99999ff057823 */ /* 0x000fca0000000007 */
[----:B------:R-:W-:Y:S01]  /*20e0*/  FSETP.GT.AND P0, PT, |R5|, 1.469367938527859385e-39, PT ;  /* 0x001000000500780b */ /* 0x000fe20003f04200 */
[----:B0-----:R-:W-:-:S12]  /*20f0*/  DFMA R38, R8, -R2, R38 ;  /* 0x800000020826722b */ /* 0x001fd80000000026 */
[----:B------:R-:W-:Y:S05]  /*2100*/  @P0 BRA P1, `(.L_x_34) ;  /* 0x0000000000140947 */ /* 0x000fea0000800000 */
[----:B------:R-:W-:Y:S01]  /*2110*/  IMAD.MOV.U32 R24, RZ, RZ, -0x66666666 ;  /* 0x9999999aff187424 */ /* 0x000fe200078e00ff */
[----:B------:R-:W-:Y:S02]  /*2120*/  MOV R27, 0x3fa99999 ;  /* 0x3fa99999001b7802 */ /* 0x000fe40000000f00 */
[----:B------:R-:W-:-:S07]  /*2130*/  MOV R0, 0x2150 ;  /* 0x0000215000007802 */ /* 0x000fce0000000f00 */
[----:B------:R-:W-:Y:S05]  /*2140*/  CALL.REL.NOINC `($__internal_0_$__cuda_sm20_div_rn_f64_full) ;  /* 0x0000000800047944 */ /* 0x000fea0003c00000 */
[----:B------:R-:W-:-:S07]  /*2150*/  IMAD.MOV.U32 R7, RZ, RZ, R5 ;  /* 0x000000ffff077224 */ /* 0x000fce00078e0005 */
.L_x_34:
[----:B------:R-:W-:Y:S05]  /*2160*/  BSYNC.RECONVERGENT B0 ;  /* 0x0000000000007941 */ /* 0x000fea0003800200 */
.L_x_33:
[----:B------:R-:W2:Y:S04]  /*2170*/  LDG.E R35, desc[UR6][R16.64+0x1a44] ;  /* 0x001a440610237981 */ /* 0x000ea8000c1e1900 */
[----:B------:R-:W3:Y:S04]  /*2180*/  LDG.E R27, desc[UR6][R18.64+0x4] ;  /* 0x00000406121b7981 */ /* 0x000ee8000c1e1900 */
[----:B------:R-:W3:Y:S01]  /*2190*/  LDG.E R0, desc[UR6][R18.64+-0x4] ;  /* 0xfffffc0612007981 */ /* 0x000ee2000c1e1900 */
[----:B------:R-:W0:Y:S01]  /*21a0*/  F2F.F64.F32 R24, R4 ;  /* 0x0000000400187310 */ /* 0x000e220000201800 */
[----:B------:R-:W-:Y:S01]  /*21b0*/  MOV R8, 0x1 ;  /* 0x0000000100087802 */ /* 0x000fe20000000f00 */
[----:B------:R-:W-:Y:S01]  /*21c0*/  UMOV UR4, 0xeb1c432d ;  /* 0xeb1c432d00047882 */ /* 0x000fe20000000000 */
[----:B------:R-:W-:-:S05]  /*21d0*/  UMOV UR5, 0x3f2a36e2 ;  /* 0x3f2a36e200057882 */ /* 0x000fca0000000000 */
[----:B0-----:R-:W0:Y:S02]  /*21e0*/  MUFU.RCP64H R9, R25 ;  /* 0x0000001900097308 */ /* 0x001e240000001800 */
[----:B0-----:R-:W-:-:S08]  /*21f0*/  DFMA R22, -R24, R8, 1 ;  /* 0x3ff000001816742b */ /* 0x001fd00000000108 */
[----:B------:R-:W-:-:S08]  /*2200*/  DFMA R22, R22, R22, R22 ;  /* 0x000000161616722b */ /* 0x000fd00000000016 */
[----:B------:R-:W-:-:S08]  /*2210*/  DFMA R22, R8, R22, R8 ;  /* 0x000000160816722b */ /* 0x000fd00000000008 */
[----:B------:R-:W-:-:S08]  /*2220*/  DFMA R36, -R24, R22, 1 ;  /* 0x3ff000001824742b */ /* 0x000fd00000000116 */
[----:B------:R-:W-:-:S08]  /*2230*/  DFMA R36, R22, R36, R22 ;  /* 0x000000241624722b */ /* 0x000fd00000000016 */
[----:B------:R-:W-:-:S08]  /*2240*/  DMUL R8, R36, UR4 ;  /* 0x0000000424087c28 */ /* 0x000fd00008000000 */
[----:B------:R-:W-:Y:S01]  /*2250*/  DFMA R22, -R24, R8, UR4 ;  /* 0x0000000418167e2b */ /* 0x000fe20008000108 */
[----:B------:R-:W-:Y:S01]  /*2260*/  UMOV UR4, 0x99999999 ;  /* 0x9999999900047882 */ /* 0x000fe20000000000 */
[----:B------:R-:W-:-:S06]  /*2270*/  UMOV UR5, 0x3fb99999 ;  /* 0x3fb9999900057882 */ /* 0x000fcc0000000000 */
[----:B------:R-:W-:Y:S01]  /*2280*/  DFMA R36, R36, R22, R8 ;  /* 0x000000162424722b */ /* 0x000fe20000000008 */
[----:B--2---:R-:W-:-:S06]  /*2290*/  FADD R5, R32, -R35 ;  /* 0x8000002320057221 */ /* 0x004fcc0000000000 */
[----:B------:R-:W0:Y:S01]  /*22a0*/  F2F.F64.F32 R4, R5 ;  /* 0x0000000500047310 */ /* 0x000e220000201800 */
[----:B---3--:R-:W-:-:S07]  /*22b0*/  FADD R0, R27, -R0 ;  /* 0x800000001b007221 */ /* 0x008fce0000000000 */
[----:B------:R-:W1:Y:S01]  /*22c0*/  F2F.F64.F32 R8, R0 ;  /* 0x0000000000087310 */ /* 0x000e620000201800 */
[----:B0-----:R-:W-:Y:S01]  /*22d0*/  DFMA R38, R4, -R6, R38 ;  /* 0x800000060426722b */ /* 0x001fe20000000026 */
[----:B------:R-:W-:-:S05]  /*22e0*/  FFMA R4, RZ, R25, R37 ;  /* 0x00000019ff047223 */ /* 0x000fca0000000025 */
[----:B------:R-:W-:Y:S02]  /*22f0*/  FSETP.GT.AND P0, PT, |R4|, 1.469367938527859385e-39, PT ;  /* 0x001000000400780b */ /* 0x000fe40003f04200 */
[----:B-1----:R-:W-:-:S11]  /*2300*/  DFMA R38, R8, -UR4, R38 ;  /* 0x8000000408267c2b */ /* 0x002fd60008000026 */
[----:B------:R-:W-:Y:S05]  /*2310*/  @P0 BRA `(.L_x_35) ;  /* 0x00000000001c0947 */ /* 0x000fea0003800000 */
[----:B------:R-:W-:Y:S01]  /*2320*/  IMAD.MOV.U32 R27, RZ, RZ, R25 ;  /* 0x000000ffff1b7224 */ /* 0x000fe200078e0019 */
[----:B------:R-:W-:Y:S01]  /*2330*/  MOV R22, 0xeb1c432d ;  /* 0xeb1c432d00167802 */ /* 0x000fe20000000f00 */
[----:B------:R-:W-:Y:S01]  /*2340*/  IMAD.MOV.U32 R23, RZ, RZ, 0x3f2a36e2 ;  /* 0x3f2a36e2ff177424 */ /* 0x000fe200078e00ff */
[----:B------:R-:W-:-:S07]  /*2350*/  MOV R0, 0x2370 ;  /* 0x0000237000007802 */ /* 0x000fce0000000f00 */
[----:B------:R-:W-:Y:S05]  /*2360*/  CALL.REL.NOINC `($__internal_0_$__cuda_sm20_div_rn_f64_full) ;  /* 0x00000004007c7944 */ /* 0x000fea0003c00000 */
[----:B------:R-:W-:Y:S01]  /*2370*/  MOV R36, R6 ;  /* 0x0000000600247202 */ /* 0x000fe20000000f00 */
[----:B------:R-:W-:-:S07]  /*2380*/  IMAD.MOV.U32 R37, RZ, RZ, R5 ;  /* 0x000000ffff257224 */ /* 0x000fce00078e0005 */
.L_x_35:
[----:B------:R-:W2:Y:S04]  /*2390*/  LDG.E R0, desc[UR6][R10.64+0x1a48] ;  /* 0x001a48060a007981 */ /* 0x000ea8000c1e1900 */
[----:B------:R-:W3:Y:S01]  /*23a0*/  LDG.E R4, desc[UR6][R10.64+0x1ae8] ;  /* 0x001ae8060a047981 */ /* 0x000ee2000c1e1900 */
[----:B------:R-:W-:-:S04]  /*23b0*/  FADD R5, R32, R32 ;  /* 0x0000002020057221 */ /* 0x000fc80000000000 */
[----:B--2---:R-:W-:-:S04]  /*23c0*/  FADD R0, R0, -R5 ;  /* 0x8000000500007221 */ /* 0x004fc80000000000 */
[----:B------:R-:W-:Y:S01]  /*23d0*/  FADD R0, R33, R0 ;  /* 0x0000000021007221 */ /* 0x000fe20000000000 */
[----:B---3--:R-:W-:-:S03]  /*23e0*/  FADD R6, -R5, R4 ;  /* 0x0000000405067221 */ /* 0x008fc60000000100 */
[----:B------:R-:W0:Y:S01]  /*23f0*/  F2F.F64.F32 R4, R0 ;  /* 0x0000000000047310 */ /* 0x000e220000201800 */
[----:B------:R-:W-:-:S07]  /*2400*/  FADD R35, R35, R6 ;  /* 0x0000000623237221 */ /* 0x000fce0000000000 */
[----:B------:R-:W1:Y:S01]  /*2410*/  F2F.F64.F32 R6, R35 ;  /* 0x0000002300067310 */ /* 0x000e620000201800 */
[----:B0-----:R-:W-:-:S08]  /*2420*/  DFMA R4, R4, R36, R38 ;  /* 0x000000240404722b */ /* 0x001fd00000000026 */
[----:B-1----:R-:W-:-:S06]  /*2430*/  DFMA R6, R6, R36, R4 ;  /* 0x000000240606722b */ /* 0x002fcc0000000004 */
[----:B------:R-:W0:Y:S02]  /*2440*/  F2F.F32.F64 R5, R6 ;  /* 0x0000000600057310 */ /* 0x000e240000301000 */
[----:B0-----:R0:W-:Y:S04]  /*2450*/  STG.E desc[UR6][R16.64+0xa4], R5 ;  /* 0x0000a40510007986 */ /* 0x0011e8000c101906 */
[----:B------:R-:W2:Y:S04]  /*2460*/  LDG.E R4, desc[UR6][R14.64+0x1ae8] ;  /* 0x001ae8060e047981 */ /* 0x000ea8000c1e1900 */
[----:B------:R-:W3:Y:S01]  /*2470*/  LDG.E R11, desc[UR6][R12.64+0x1a40] ;  /* 0x001a40060c0b7981 */ /* 0x000ee2000c1e1900 */
[----:B------:R-:W1:Y:S01]  /*2480*/  MUFU.RCP64H R9, 0.049999982118606567383 ;  /* 0x3fa9999900097908 */ /* 0x000e620000001800 */
[----:B------:R-:W-:Y:S01]  /*2490*/  MOV R24, 0x9999999a ;  /* 0x9999999a00187802 */ /* 0x000fe20000000f00 */
[----:B------:R-:W-:Y:S01]  /*24a0*/  IMAD.MOV.U32 R25, RZ, RZ, 0x3fa99999 ;  /* 0x3fa99999ff197424 */ /* 0x000fe200078e00ff */
[----:B------:R-:W-:Y:S01]  /*24b0*/  MOV R8, 0x1 ;  /* 0x0000000100087802 */ /* 0x000fe20000000f00 */
[----:B------:R-:W-:Y:S01]  /*24c0*/  UMOV UR4, 0x47ae147b ;  /* 0x47ae147b00047882 */ /* 0x000fe20000000000 */
[----:B------:R-:W-:Y:S01]  /*24d0*/  UMOV UR5, 0x3f847ae1 ;  /* 0x3f847ae100057882 */ /* 0x000fe20000000000 */
[----:B------:R-:W-:Y:S03]  /*24e0*/  BSSY.RECONVERGENT B0, `(.L_x_36) ;  /* 0x0000017000007945 */ /* 0x000fe60003800200 */
[----:B-1----:R-:W-:-:S08]  /*24f0*/  DFMA R22, R8, -R24, 1 ;  /* 0x3ff000000816742b */ /* 0x002fd00000000818 */
[----:B------:R-:W-:-:S08]  /*2500*/  DFMA R22, R22, R22, R22 ;  /* 0x000000161616722b */ /* 0x000fd00000000016 */
[----:B------:R-:W-:-:S08]  /*2510*/  DFMA R22, R8, R22, R8 ;  /* 0x000000160816722b */ /* 0x000fd00000000008 */
[----:B------:R-:W-:-:S08]  /*2520*/  DFMA R6, R22, -R24, 1 ;  /* 0x3ff000001606742b */ /* 0x000fd00000000818 */
[----:B------:R-:W-:Y:S01]  /*2530*/  DFMA R26, R22, R6, R22 ;  /* 0x00000006161a722b */ /* 0x000fe20000000016 */
[----:B--2---:R-:W1:Y:S01]  /*2540*/  F2F.F64.F32 R8, R4 ;  /* 0x0000000400087310 */ /* 0x004e620000201800 */
[----:B---3--:R-:W-:Y:S01]  /*2550*/  FADD R0, R4, -R11 ;  /* 0x8000000b04007221 */ /* 0x008fe20000000000 */
[----:B-1----:R-:W-:-:S08]  /*2560*/  DMUL R22, R8, UR4 ;  /* 0x0000000408167c28 */ /* 0x002fd00008000000 */
[----:B------:R-:W-:Y:S02]  /*2570*/  DMUL R6, R26, R22 ;  /* 0x000000161a067228 */ /* 0x000fe40000000000 */
[----:B------:R-:W-:-:S06]  /*2580*/  FSETP.GEU.AND P1, PT, |R23|, 6.5827683646048100446e-37, PT ;  /* 0x036000001700780b */ /* 0x000fcc0003f2e200 */
[----:B0-----:R-:W-:-:S08]  /*2590*/  DFMA R16, R6, -R24, R22 ;  /* 0x800000180610722b */ /* 0x001fd00000000016 */
[----:B------:R-:W-:Y:S02]  /*25a0*/  DFMA R6, R26, R16, R6 ;  /* 0x000000101a06722b */ /* 0x000fe40000000006 */
[----:B------:R-:W0:Y:S08]  /*25b0*/  F2F.F64.F32 R16, R0 ;  /* 0x0000000000107310 */ /* 0x000e300000201800 */
        /* <DEDUP_REMOVED lines=9> */
.L_x_37:
[----:B------:R-:W-:Y:S05]  /*2650*/  BSYNC.RECONVERGENT B0 ;  /* 0x0000000000007941 */ /* 0x000fea0003800200 */
.L_x_36:
[----:B------:R-:W2:Y:S04]  /*2660*/  LDG.E R17, desc[UR6][R14.64+0x1a44] ;  /* 0x001a44060e117981 */ /* 0x000ea8000c1e1900 */
[----:B------:R-:W3:Y:S04]  /*2670*/  LDG.E R18, desc[UR6][R18.64+0xa4] ;  /* 0x0000a40612127981 */ /* 0x000ee8000c1e1900 */
[----:B------:R-:W3:Y:S04]  /*2680*/  LDG.E R21, desc[UR6][R20.64+-0xa4] ;  /* 0xffff5c0614157981 */ /* 0x000ee8000c1e1900 */
[----:B------:R-:W4:Y:S04]  /*2690*/  LDG.E R5, desc[UR6][R12.64+0x1a48] ;  /* 0x001a48060c057981 */ /* 0x000f28000c1e1900 */
[----:B------:R-:W5:Y:S01]  /*26a0*/  LDG.E R23, desc[UR6][R12.64+0x1ae8] ;  /* 0x001ae8060c177981 */ /* 0x000f62000c1e1900 */
[C---:B------:R-:W-:Y:S01]  /*26b0*/  FADD R10, R4.reuse, R4 ;  /* 0x00000004040a7221 */ /* 0x040fe20000000000 */
[----:B------:R-:W-:Y:S01]  /*26c0*/  UMOV UR4, 0x99999999 ;  /* 0x9999999900047882 */ /* 0x000fe20000000000 */
[----:B------:R-:W-:Y:S01]  /*26d0*/  UMOV UR5, 0x3fb99999 ;  /* 0x3fb9999900057882 */ /* 0x000fe20000000000 */
[----:B--2---:R-:W-:-:S06]  /*26e0*/  FADD R8, R4, -R17 ;  /* 0x8000001104087221 */ /* 0x004fcc0000000000 */
[----:B------:R-:W0:Y:S01]  /*26f0*/  F2F.F64.F32 R8, R8 ;  /* 0x0000000800087310 */ /* 0x000e220000201800 */
[----:B---3--:R-:W-:Y:S01]  /*2700*/  FADD R0, R18, -R21 ;  /* 0x8000001512007221 */ /* 0x008fe20000000000 */
[----:B----4-:R-:W-:-:S06]  /*2710*/  FADD R16, R5, -R10 ;  /* 0x8000000a05107221 */ /* 0x010fcc0000000000 */
[----:B------:R-:W1:Y:S01]  /*2720*/  F2F.F64.F32 R4, R0 ;  /* 0x0000000000047310 */ /* 0x000e620000201800 */
[----:B------:R-:W-:Y:S01]  /*2730*/  FADD R16, R11, R16 ;  /* 0x000000100b107221 */ /* 0x000fe20000000000 */
[----:B-----5:R-:W-:Y:S01]  /*2740*/  FADD R10, -R10, R23 ;  /* 0x000000170a0a7221 */ /* 0x020fe20000000100 */
[----:B0-----:R-:W-:-:S03]  /*2750*/  DFMA R2, R8, -R6, R2 ;  /* 0x800000060802722b */ /* 0x001fc60000000002 */
[----:B------:R-:W-:Y:S02]  /*2760*/  FADD R10, R17, R10 ;  /* 0x0000000a110a7221 */ /* 0x000fe40000000000 */
[----:B------:R-:W0:Y:S03]  /*2770*/  F2F.F64.F32 R6, R16 ;  /* 0x0000001000067310 */ /* 0x000e260000201800 */
[----:B-1----:R-:W-:-:S05]  /*2780*/  DFMA R2, R4, -UR4, R2 ;  /* 0x8000000404027c2b */ /* 0x002fca0008000002 */
[----:B------:R-:W1:Y:S03]  /*2790*/  F2F.F64.F32 R4, R10 ;  /* 0x0000000a00047310 */ /* 0x000e660000201800 */
[----:B0-----:R-:W-:-:S08]  /*27a0*/  DFMA R2, R6, R36, R2 ;  /* 0x000000240602722b */ /* 0x001fd00000000002 */
[----:B-1----:R-:W-:-:S10]  /*27b0*/  DFMA R2, R4, R36, R2 ;  /* 0x000000240402722b */ /* 0x002fd40000000002 */
[----:B------:R-:W0:Y:S02]  /*27c0*/  F2F.F32.F64 R3, R2 ;  /* 0x0000000200037310 */ /* 0x000e240000301000 */
[----:B0-----:R-:W-:Y:S01]  /*27d0*/  STG.E desc[UR6][R14.64+0xa4], R3 ;  /* 0x0000a4030e007986 */ /* 0x001fe2000c101906 */
[----:B------:R-:W-:Y:S05]  /*27e0*/  EXIT ;  /* 0x000000000000794d */ /* 0x000fea0003800000 */
.L_x_29:
[----:B------:R-:W1:Y:S01]  /*27f0*/  LDCU.64 UR4, c[0x0][0x388] ;  /* 0x00007100ff0477ac */ /* 0x000e620008000a00 */
[----:B------:R-:W-:Y:S02]  /*2800*/  SHF.L.U32 R2, R32, 0x2, RZ ;  /* 0x0000000220027819 */ /* 0x000fe400000006ff */
[----:B------:R-:W-:Y:S01]  /*2810*/  SHF.R.U32.HI R32, RZ, 0x1e, R32 ;  /* 0x0000001eff207819 */ /* 0x000fe20000011620 */
[----:B------:R-:W2:Y:S01]  /*2820*/  LDCU.64 UR8, c[0x0][0x390] ;  /* 0x00007200ff0877ac */ /* 0x000ea20008000a00 */
[C---:B-1----:R-:W-:Y:S02]  /*2830*/  IADD3 R4, P0, PT, R2.reuse, UR4, RZ ;  /* 0x0000000402047c10 */ /* 0x042fe4000ff1e0ff */
[----:B--2---:R-:W-:Y:S02]  /*2840*/  IADD3 R2, P1, PT, R2, UR8, RZ ;  /* 0x0000000802027c10 */ /* 0x004fe4000ff3e0ff */
[C---:B0-----:R-:W-:Y:S02]  /*2850*/  IADD3.X R5, PT, PT, R32.reuse, UR5, RZ, P0, !PT ;  /* 0x0000000520057c10 */ /* 0x041fe400087fe4ff */
[----:B------:R-:W-:-:S03]  /*2860*/  IADD3.X R3, PT, PT, R32, UR9, RZ, P1, !PT ;  /* 0x0000000920037c10 */ /* 0x000fc60008ffe4ff */
[----:B------:R-:W-:Y:S04]  /*2870*/  STG.E desc[UR6][R4.64+0xa0], RZ ;  /* 0x0000a0ff04007986 */ /* 0x000fe8000c101906 */
[----:B------:R-:W-:Y:S01]  /*2880*/  STG.E desc[UR6][R2.64+0xa0], RZ ;  /* 0x0000a0ff02007986 */ /* 0x000fe2000c101906 */
[----:B------:R-:W-:Y:S05]  /*2890*/  EXIT ;  /* 0x000000000000794d */ /* 0x000fea0003800000 */
.L_x_27:
[----:B------:R-:W1:Y:S01]  /*28a0*/  LDCU.64 UR4, c[0x0][0x388] ;  /* 0x00007100ff0477ac */ /* 0x000e620008000a00 */
[C---:B------:R-:W-:Y:S01]  /*28b0*/  IMAD.SHL.U32 R4, R3.reuse, 0x4, RZ ;  /* 0x0000000403047824 */ /* 0x040fe200078e00ff */
[----:B------:R-:W-:Y:S01]  /*28c0*/  SHF.L.U64.HI R34, R3, 0x2, R34 ;  /* 0x0000000203227819 */ /* 0x000fe20000010222 */
[----:B------:R-:W2:Y:S01]  /*28d0*/  LDCU.64 UR8, c[0x0][0x390] ;  /* 0x00007200ff0877ac */ /* 0x000ea20008000a00 */
[----:B0-----:R-:W-:Y:S02]  /*28e0*/  MOV R7, 0x3f800000 ;  /* 0x3f80000000077802 */ /* 0x001fe40000000f00 */
[C---:B-1----:R-:W-:Y:S02]  /*28f0*/  IADD3 R2, P0, PT, R4.reuse, UR4, RZ ;  /* 0x0000000404027c10 */ /* 0x042fe4000ff1e0ff */
[----:B--2---:R-:W-:Y:S02]  /*2900*/  IADD3 R4, P1, PT, R4, UR8, RZ ;  /* 0x0000000804047c10 */ /* 0x004fe4000ff3e0ff */
[----:B------:R-:W-:-:S02]  /*2910*/  IADD3.X R3, PT, PT, R34, UR5, RZ, P0, !PT ;  /* 0x0000000522037c10 */ /* 0x000fc400087fe4ff */
[----:B------:R-:W-:-:S03]  /*2920*/  IADD3.X R5, PT, PT, R34, UR9, RZ, P1, !PT ;  /* 0x0000000922057c10 */ /* 0x000fc60008ffe4ff */
[----:B------:R-:W-:Y:S04]  /*2930*/  STG.E desc[UR6][R2.64+0x19a0], R7 ;  /* 0x0019a00702007986 */ /* 0x000fe8000c101906 */
[----:B------:R-:W-:Y:S01]  /*2940*/  STG.E desc[UR6][R4.64+0x19a0], RZ ;  /* 0x0019a0ff04007986 */ /* 0x000fe2000c101906 */
[----:B------:R-:W-:Y:S05]  /*2950*/  EXIT ;  /* 0x000000000000794d */ /* 0x000fea0003800000 */
        .weak           $__internal_0_$__cuda_sm20_div_rn_f64_full
        .type           $__internal_0_$__cuda_sm20_div_rn_f64_full,@function
        .size           $__internal_0_$__cuda_sm20_div_rn_f64_full,($__internal_1_$__cuda_sm3x_div_rn_noftz_f32_slowpath - $__internal_0_$__cuda_sm20_div_rn_f64_full)
$__internal_0_$__cuda_sm20_div_rn_f64_full:
[----:B------:R-:W-:Y:S01]  /*2960*/  FSETP.GEU.AND P2, PT, |R23|, 1.469367938527859385e-39, PT ;  /* 0x001000001700780b */ /* 0x000fe20003f4e200 */
[----:B------:R-:W-:Y:S01]  /*2970*/  IMAD.MOV.U32 R26, RZ, RZ, R24 ;  /* 0x000000ffff1a7224 */ /* 0x000fe200078e0018 */
[C---:B------:R-:W-:Y:S01]  /*2980*/  FSETP.GEU.AND P0, PT, |R27|.reuse, 1.469367938527859385e-39, PT ;  /* 0x001000001b00780b */ /* 0x040fe20003f0e200 */
[----:B------:R-:W-:Y:S01]  /*2990*/  IMAD.MOV.U32 R28, RZ, RZ, R22 ;  /* 0x000000ffff1c7224 */ /* 0x000fe200078e0016 */
[----:B------:R-:W-:Y:S01]  /*29a0*/  LOP3.LUT R25, R27, 0x800fffff, RZ, 0xc0, !PT ;  /* 0x800fffff1b197812 */ /* 0x000fe200078ec0ff */
[----:B------:R-:W-:Y:S01]  /*29b0*/  IMAD.MOV.U32 R30, RZ, RZ, 0x1 ;  /* 0x00000001ff1e7424 */ /* 0x000fe200078e00ff */
[----:B------:R-:W-:Y:S01]  /*29c0*/  LOP3.LUT R5, R23, 0x7ff00000, RZ, 0xc0, !PT ;  /* 0x7ff0000017057812 */ /* 0x000fe200078ec0ff */
[----:B------:R-:W-:Y:S01]  /*29d0*/  BSSY.RECONVERGENT B1, `(.L_x_38) ;  /* 0x0000055000017945 */ /* 0x000fe20003800200 */
[----:B------:R-:W-:Y:S02]  /*29e0*/  LOP3.LUT R25, R25, 0x3ff00000, RZ, 0xfc, !PT ;  /* 0x3ff0000019197812 */ /* 0x000fe400078efcff */
[----:B------:R-:W-:-:S03]  /*29f0*/  LOP3.LUT R8, R27, 0x7ff00000, RZ, 0xc0, !PT ;  /* 0x7ff000001b087812 */ /* 0x000fc600078ec0ff */
[----:B------:R-:W-:Y:S02]  /*2a00*/  @!P2 LOP3.LUT R6, R27, 0x7ff00000, RZ, 0xc0, !PT ;  /* 0x7ff000001b06a812 */ /* 0x000fe400078ec0ff */
[----:B------:R-:W-:Y:S01]  /*2a10*/  @!P0 DMUL R24, R26, 8.98846567431157953865e+307 ;  /* 0x7fe000001a188828 */ /* 0x000fe20000000000 */
[C---:B------:R-:W-:Y:S02]  /*2a20*/  ISETP.GE.U32.AND P1, PT, R5.reuse, R8, PT ;  /* 0x000000080500720c */ /* 0x040fe40003f26070 */
[----:B------:R-:W-:Y:S02]  /*2a30*/  @!P2 ISETP.GE.U32.AND P3, PT, R5, R6, PT ;  /* 0x000000060500a20c */ /* 0x000fe40003f66070 */
[----:B------:R-:W-:Y:S01]  /*2a40*/  MOV R6, 0x1ca00000 ;  /* 0x1ca0000000067802 */ /* 0x000fe20000000f00 */
[----:B------:R-:W0:Y:S01]  /*2a50*/  MUFU.RCP64H R31, R25 ;  /* 0x00000019001f7308 */ /* 0x000e220000001800 */
[----:B------:R-:W-:Y:S02]  /*2a60*/  @!P2 MOV R40, RZ ;  /* 0x000000ff0028a202 */ /* 0x000fe40000000f00 */
[----:B------:R-:W-:-:S02]  /*2a70*/  @!P2 SEL R7, R6, 0x63400000, !P3 ;  /* 0x634000000607a807 */ /* 0x000fc40005800000 */
[----:B------:R-:W-:Y:S02]  /*2a80*/  SEL R29, R6, 0x63400000, !P1 ;  /* 0x63400000061d7807 */ /* 0x000fe40004800000 */
[--C-:B------:R-:W-:Y:S02]  /*2a90*/  @!P2 LOP3.LUT R7, R7, 0x80000000, R23.reuse, 0xf8, !PT ;  /* 0x800000000707a812 */ /* 0x100fe400078ef817 */
[----:B------:R-:W-:Y:S02]  /*2aa0*/  LOP3.LUT R29, R29, 0x800fffff, R23, 0xf8, !PT ;  /* 0x800fffff1d1d7812 */ /* 0x000fe400078ef817 */
[----:B------:R-:W-:Y:S02]  /*2ab0*/  @!P2 LOP3.LUT R41, R7, 0x100000, RZ, 0xfc, !PT ;  /* 0x001000000729a812 */ /* 0x000fe400078efcff */
[----:B------:R-:W-:Y:S02]  /*2ac0*/  MOV R7, R5 ;  /* 0x0000000500077202 */ /* 0x000fe40000000f00 */
[----:B------:R-:W-:-:S02]  /*2ad0*/  @!P0 LOP3.LUT R8, R25, 0x7ff00000, RZ, 0xc0, !PT ;  /* 0x7ff0000019088812 */ /* 0x000fc400078ec0ff */
[----:B------:R-:W-:Y:S02]  /*2ae0*/  @!P2 DFMA R28, R28, 2, -R40 ;  /* 0x400000001c1ca82b */ /* 0x000fe40000000828 */
[----:B0-----:R-:W-:-:S08]  /*2af0*/  DFMA R40, R30, -R24, 1 ;  /* 0x3ff000001e28742b */ /* 0x001fd00000000818 */
[----:B------:R-:W-:Y:S01]  /*2b00*/  DFMA R40, R40, R40, R40 ;  /* 0x000000282828722b */ /* 0x000fe20000000028 */
[----:B------:R-:W-:-:S05]  /*2b10*/  @!P2 LOP3.LUT R7, R29, 0x7ff00000, RZ, 0xc0, !PT ;  /* 0x7ff000001d07a812 */ /* 0x000fca00078ec0ff */
[----:B------:R-:W-:Y:S02]  /*2b20*/  VIADD R9, R7, 0xffffffff ;  /* 0xffffffff07097836 */ /* 0x000fe40000000000 */
[----:B------:R-:W-:-:S03]  /*2b30*/  DFMA R30, R30, R40, R30 ;  /* 0x000000281e1e722b */ /* 0x000fc6000000001e */
[----:B------:R-:W-:Y:S02]  /*2b40*/  ISETP.GT.U32.AND P0, PT, R9, 0x7feffffe, PT ;  /* 0x7feffffe0900780c */ /* 0x000fe40003f04070 */
[----:B------:R-:W-:-:S03]  /*2b50*/  IADD3 R9, PT, PT, R8, -0x1, RZ ;  /* 0xffffffff08097810 */ /* 0x000fc60007ffe0ff */
[----:B------:R-:W-:Y:S01]  /*2b60*/  DFMA R42, R30, -R24, 1 ;  /* 0x3ff000001e2a742b */ /* 0x000fe20000000818 */
[----:B------:R-:W-:-:S07]  /*2b70*/  ISETP.GT.U32.OR P0, PT, R9, 0x7feffffe, P0 ;  /* 0x7feffffe0900780c */ /* 0x000fce0000704470 */
[----:B------:R-:W-:-:S08]  /*2b80*/  DFMA R42, R30, R42, R30 ;  /* 0x0000002a1e2a722b */ /* 0x000fd0000000001e */
[----:B------:R-:W-:-:S08]  /*2b90*/  DMUL R40, R42, R28 ;  /* 0x0000001c2a287228 */ /* 0x000fd00000000000 */
[----:B------:R-:W-:-:S08]  /*2ba0*/  DFMA R30, R40, -R24, R28 ;  /* 0x80000018281e722b */ /* 0x000fd0000000001c */
[----:B------:R-:W-:Y:S01]  /*2bb0*/  DFMA R30, R42, R30, R40 ;  /* 0x0000001e2a1e722b */ /* 0x000fe20000000028 */
[----:B------:R-:W-:Y:S10]  /*2bc0*/  @P0 BRA `(.L_x_39) ;  /* 0x0000000000740947 */ /* 0x000ff40003800000 */
[----:B------:R-:W-:-:S04]  /*2bd0*/  LOP3.LUT R8, R27, 0x7ff00000, RZ, 0xc0, !PT ;  /* 0x7ff000001b087812 */ /* 0x000fc800078ec0ff */
[CC--:B------:R-:W-:Y:S02]  /*2be0*/  VIADDMNMX R7, R5.reuse, -R8.reuse, 0xb9600000, !PT ;  /* 0xb960000005077446 */ /* 0x0c0fe40007800908 */
[----:B------:R-:W-:Y:S01]  /*2bf0*/  ISETP.GE.U32.AND P0, PT, R5, R8, PT ;  /* 0x000000080500720c */ /* 0x000fe20003f06070 */
[----:B------:R-:W-:Y:S01]  /*2c00*/  IMAD.MOV.U32 R8, RZ, RZ, RZ ;  /* 0x000000ffff087224 */ /* 0x000fe200078e00ff */
[----:B------:R-:W-:Y:S02]  /*2c10*/  VIMNMX R7, PT, PT, R7, 0x46a00000, PT ;  /* 0x46a0000007077848 */ /* 0x000fe40003fe0100 */
[----:B------:R-:W-:-:S05]  /*2c20*/  SEL R6, R6, 0x63400000, !P0 ;  /* 0x6340000006067807 */ /* 0x000fca0004000000 */
[----:B------:R-:W-:-:S05]  /*2c30*/  IMAD.IADD R6, R7, 0x1, -R6 ;  /* 0x0000000107067824 */ /* 0x000fca00078e0a06 */
[----:B------:R-:W-:-:S06]  /*2c40*/  IADD3 R9, PT, PT, R6, 0x7fe00000, RZ ;  /* 0x7fe0000006097810 */ /* 0x000fcc0007ffe0ff */
[----:B------:R-:W-:-:S10]  /*2c50*/  DMUL R40, R30, R8 ;  /* 0x000000081e287228 */ /* 0x000fd40000000000 */
[----:B------:R-:W-:-:S13]  /*2c60*/  FSETP.GTU.AND P0, PT, |R41|, 1.469367938527859385e-39, PT ;  /* 0x001000002900780b */ /* 0x000fda0003f0c200 */
[----:B------:R-:W-:Y:S05]  /*2c70*/  @P0 BRA `(.L_x_40) ;  /* 0x0000000000a80947 */ /* 0x000fea0003800000 */
[----:B------:R-:W-:Y:S01]  /*2c80*/  DFMA R24, R30, -R24, R28 ;  /* 0x800000181e18722b */ /* 0x000fe2000000001c */
[----:B------:R-:W-:-:S09]  /*2c90*/  MOV R22, RZ ;  /* 0x000000ff00167202 */ /* 0x000fd20000000f00 */
[C---:B------:R-:W-:Y:S02]  /*2ca0*/  FSETP.NEU.AND P0, PT, R25.reuse, RZ, PT ;  /* 0x000000ff1900720b */ /* 0x040fe40003f0d000 */
[----:B------:R-:W-:-:S04]  /*2cb0*/  LOP3.LUT R26, R25, 0x80000000, R27, 0x48, !PT ;  /* 0x80000000191a7812 */ /* 0x000fc800078e481b */
[----:B------:R-:W-:-:S07]  /*2cc0*/  LOP3.LUT R23, R26, R9, RZ, 0xfc, !PT ;  /* 0x000000091a177212 */ /* 0x000fce00078efcff */
[----:B------:R-:W-:Y:S05]  /*2cd0*/  @!P0 BRA `(.L_x_40) ;  /* 0x0000000000908947 */ /* 0x000fea0003800000 */
[----:B------:R-:W-:Y:S01]  /*2ce0*/  IMAD.MOV R9, RZ, RZ, -R6 ;  /* 0x000000ffff097224 */ /* 0x000fe200078e0a06 */
[----:B------:R-:W-:Y:S02]  /*2cf0*/  MOV R8, RZ ;  /* 0x000000ff00087202 */ /* 0x000fe40000000f00 */
[----:B------:R-:W-:-:S04]  /*2d00*/  IADD3 R6, PT, PT, -R6, -0x43300000, RZ ;  /* 0xbcd0000006067810 */ /* 0x000fc80007ffe1ff */
[----:B------:R-:W-:Y:S02]  /*2d10*/  DFMA R8, R40, -R8, R30 ;  /* 0x800000082808722b */ /* 0x000fe4000000001e */
[----:B------:R-:W-:-:S08]  /*2d20*/  DMUL.RP R30, R30, R22 ;  /* 0x000000161e1e7228 */ /* 0x000fd00000008000 */
[----:B------:R-:W-:Y:S02]  /*2d30*/  FSETP.NEU.AND P0, PT, |R9|, R6, PT ;  /* 0x000000060900720b */ /* 0x000fe40003f0d200 */
[----:B------:R-:W-:Y:S02]  /*2d40*/  LOP3.LUT R26, R31, R26, RZ, 0x3c, !PT ;  /* 0x0000001a1f1a7212 */ /* 0x000fe400078e3cff */
[----:B------:R-:W-:Y:S02]  /*2d50*/  FSEL R6, R30, R40, !P0 ;  /* 0x000000281e067208 */ /* 0x000fe40004000000 */
[----:B------:R-:W-:-:S03]  /*2d60*/  FSEL R7, R26, R41, !P0 ;  /* 0x000000291a077208 */ /* 0x000fc60004000000 */
[----:B------:R-:W-:Y:S01]  /*2d70*/  IMAD.MOV.U32 R40, RZ, RZ, R6 ;  /* 0x000000ffff287224 */ /* 0x000fe200078e0006 */
[----:B------:R-:W-:Y:S01]  /*2d80*/  MOV R41, R7 ;  /* 0x0000000700297202 */ /* 0x000fe20000000f00 */
[----:B------:R-:W-:Y:S06]  /*2d90*/  BRA `(.L_x_40) ;  /* 0x0000000000607947 */ /* 0x000fec0003800000 */
.L_x_39:
[----:B------:R-:W-:-:S14]  /*2da0*/  DSETP.NAN.AND P0, PT, R22, R22, PT ;  /* 0x000000161600722a */ /* 0x000fdc0003f08000 */
[----:B------:R-:W-:Y:S05]  /*2db0*/  @P0 BRA `(.L_x_41) ;  /* 0x00000000004c0947 */ /* 0x000fea0003800000 */
[----:B------:R-:W-:-:S14]  /*2dc0*/  DSETP.NAN.AND P0, PT, R26, R26, PT ;  /* 0x0000001a1a00722a */ /* 0x000fdc0003f08000 */
[----:B------:R-:W-:Y:S05]  /*2dd0*/  @P0 BRA `(.L_x_42) ;  /* 0x0000000000340947 */ /* 0x000fea0003800000 */
[----:B------:R-:W-:Y:S01]  /*2de0*/  ISETP.NE.AND P0, PT, R7, R8, PT ;  /* 0x000000080700720c */ /* 0x000fe20003f05270 */
[----:B------:R-:W-:Y:S01]  /*2df0*/  IMAD.MOV.U32 R40, RZ, RZ, 0x0 ;  /* 0x00000000ff287424 */ /* 0x000fe200078e00ff */
[----:B------:R-:W-:-:S11]  /*2e00*/  MOV R41, 0xfff80000 ;  /* 0xfff8000000297802 */ /* 0x000fd60000000f00 */
[----:B------:R-:W-:Y:S05]  /*2e10*/  @!P0 BRA `(.L_x_40) ;  /* 0x0000000000408947 */ /* 0x000fea0003800000 */
[----:B------:R-:W-:Y:S02]  /*2e20*/  ISETP.NE.AND P0, PT, R7, 0x7ff00000, PT ;  /* 0x7ff000000700780c */ /* 0x000fe40003f05270 */
[----:B------:R-:W-:Y:S02]  /*2e30*/  LOP3.LUT R23, R23, 0x80000000, R27, 0x48, !PT ;  /* 0x8000000017177812 */ /* 0x000fe400078e481b */
[----:B------:R-:W-:-:S13]  /*2e40*/  ISETP.EQ.OR P0, PT, R8, RZ, !P0 ;  /* 0x000000ff0800720c */ /* 0x000fda0004702670 */
[----:B------:R-:W-:Y:S01]  /*2e50*/  @P0 LOP3.LUT R5, R23, 0x7ff00000, RZ, 0xfc, !PT ;  /* 0x7ff0000017050812 */ /* 0x000fe200078efcff */
[----:B------:R-:W-:Y:S01]  /*2e60*/  @!P0 IMAD.MOV.U32 R40, RZ, RZ, RZ ;  /* 0x000000ffff288224 */ /* 0x000fe200078e00ff */
[----:B------:R-:W-:Y:S01]  /*2e70*/  @!P0 MOV R41, R23 ;  /* 0x0000001700298202 */ /* 0x000fe20000000f00 */
[----:B------:R-:W-:Y:S01]  /*2e80*/  @P0 IMAD.MOV.U32 R40, RZ, RZ, RZ ;  /* 0x000000ffff280224 */ /* 0x000fe200078e00ff */
[----:B------:R-:W-:Y:S01]  /*2e90*/  @P0 MOV R41, R5 ;  /* 0x0000000500290202 */ /* 0x000fe20000000f00 */
[----:B------:R-:W-:Y:S06]  /*2ea0*/  BRA `(.L_x_40) ;  /* 0x00000000001c7947 */ /* 0x000fec0003800000 */
.L_x_42:
[----:B------:R-:W-:Y:S01]  /*2eb0*/  LOP3.LUT R5, R27, 0x80000, RZ, 0xfc, !PT ;  /* 0x000800001b057812 */ /* 0x000fe200078efcff */
[----:B------:R-:W-:-:S03]  /*2ec0*/  IMAD.MOV.U32 R40, RZ, RZ, R26 ;  /* 0x000000ffff287224 */ /* 0x000fc600078e001a */
[----:B------:R-:W-:Y:S01]  /*2ed0*/  MOV R41, R5 ;  /* 0x0000000500297202 */ /* 0x000fe20000000f00 */
[----:B------:R-:W-:Y:S06]  /*2ee0*/  BRA `(.L_x_40) ;  /* 0x00000000000c7947 */ /* 0x000fec0003800000 */
.L_x_41:
[----:B------:R-:W-:Y:S01]  /*2ef0*/  LOP3.LUT R5, R23, 0x80000, RZ, 0xfc, !PT ;  /* 0x0008000017057812 */ /* 0x000fe200078efcff */
[----:B------:R-:W-:-:S03]  /*2f00*/  IMAD.MOV.U32 R40, RZ, RZ, R22 ;  /* 0x000000ffff287224 */ /* 0x000fc600078e0016 */
[----:B------:R-:W-:-:S07]  /*2f10*/  MOV R41, R5 ;  /* 0x0000000500297202 */ /* 0x000fce0000000f00 */
.L_x_40:
[----:B------:R-:W-:Y:S05]  /*2f20*/  BSYNC.RECONVERGENT B1 ;  /* 0x0000000000017941 */ /* 0x000fea0003800200 */
.L_x_38:
[----:B------:R-:W-:Y:S02]  /*2f30*/  HFMA2 R9, -RZ, RZ, 0, 0 ;  /* 0x00000000ff097431 */ /* 0x000fe400000001ff */
[----:B------:R-:W-:Y:S01]  /*2f40*/  IMAD.MOV.U32 R8, RZ, RZ, R0 ;  /* 0x000000ffff087224 */ /* 0x000fe200078e0000 */
[----:B------:R-:W-:Y:S01]  /*2f50*/  MOV R5, R41 ;  /* 0x0000002900057202 */ /* 0x000fe20000000f00 */
[----:B------:R-:W-:Y:S02]  /*2f60*/  IMAD.MOV.U32 R6, RZ, RZ, R40 ;  /* 0x000000ffff067224 */ /* 0x000fe400078e0028 */
[----:B------:R-:W-:Y:S05]  /*2f70*/  RET.REL.NODEC R8 `(_Z4stepPfS_S_) ;  /* 0xffffffd008207950 */ /* 0x000fea0003c3ffff */
        .weak           $__internal_1_$__cuda_sm3x_div_rn_noftz_f32_slowpath
        .type           $__internal_1_$__cuda_sm3x_div_rn_noftz_f32_slowpath,@function
        .size           $__internal_1_$__cuda_sm3x_div_rn_noftz_f32_slowpath,(.L_x_57 - $__internal_1_$__cuda_sm3x_div_rn_noftz_f32_slowpath)
$__internal_1_$__cuda_sm3x_div_rn_noftz_f32_slowpath:
[--C-:B------:R-:W-:Y:S01]  /*2f80*/  SHF.R.U32.HI R23, RZ, 0x17, R5.reuse ;  /* 0x00000017ff177819 */ /* 0x100fe20000011605 */
[----:B------:R-:W-:Y:S01]  /*2f90*/  BSSY.RECONVERGENT B1, `(.L_x_43) ;  /* 0x0000063000017945 */ /* 0x000fe20003800200 */
[----:B------:R-:W-:Y:S01]  /*2fa0*/  SHF.R.U32.HI R25, RZ, 0x17, R0 ;  /* 0x00000017ff197819 */ /* 0x000fe20000011600 */
[----:B------:R-:W-:Y:S01]  /*2fb0*/  IMAD.MOV.U32 R27, RZ, RZ, R5 ;  /* 0x000000ffff1b7224 */ /* 0x000fe200078e0005 */
[----:B------:R-:W-:Y:S02]  /*2fc0*/  LOP3.LUT R23, R23, 0xff, RZ, 0xc0, !PT ;  /* 0x000000ff17177812 */ /* 0x000fe400078ec0ff */
[----:B------:R-:W-:-:S03]  /*2fd0*/  LOP3.LUT R28, R25, 0xff, RZ, 0xc0, !PT ;  /* 0x000000ff191c7812 */ /* 0x000fc600078ec0ff */
[----:B------:R-:W-:Y:S01]  /*2fe0*/  VIADD R29, R23, 0xffffffff ;  /* 0xffffffff171d7836 */ /* 0x000fe20000000000 */
[----:B------:R-:W-:-:S04]  /*2ff0*/  IADD3 R26, PT, PT, R28, -0x1, RZ ;  /* 0xffffffff1c1a7810 */ /* 0x000fc80007ffe0ff */
[----:B------:R-:W-:-:S04]  /*3000*/  ISETP.GT.U32.AND P0, PT, R29, 0xfd, PT ;  /* 0x000000fd1d00780c */ /* 0x000fc80003f04070 */
[----:B------:R-:W-:-:S13]  /*3010*/  ISETP.GT.U32.OR P0, PT, R26, 0xfd, P0 ;  /* 0x000000fd1a00780c */ /* 0x000fda0000704470 */
[----:B------:R-:W-:Y:S01]  /*3020*/  @!P0 MOV R25, RZ ;  /* 0x000000ff00198202 */ /* 0x000fe20000000f00 */
[----:B------:R-:W-:Y:S06]  /*3030*/  @!P0 BRA `(.L_x_44) ;  /* 0x00000000005c8947 */ /* 0x000fec0003800000 */
[----:B------:R-:W-:Y:S02]  /*3040*/  FSETP.GTU.FTZ.AND P0, PT, |R0|, +INF , PT ;  /* 0x7f8000000000780b */ /* 0x000fe40003f1c200 */
[----:B------:R-:W-:-:S04]  /*3050*/  FSETP.GTU.FTZ.AND P1, PT, |R5|, +INF , PT ;  /* 0x7f8000000500780b */ /* 0x000fc80003f3c200 */
[----:B------:R-:W-:-:S13]  /*3060*/  PLOP3.LUT P0, PT, P0, P1, PT, 0xf8, 0x8f ;  /* 0x00000000008f781c */ /* 0x000fda0000703f70 */
[----:B------:R-:W-:Y:S05]  /*3070*/  @P0 BRA `(.L_x_45) ;  /* 0x00000004004c0947 */ /* 0x000fea0003800000 */
[----:B------:R-:W-:-:S13]  /*3080*/  LOP3.LUT P0, RZ, R27, 0x7fffffff, R0, 0xc8, !PT ;  /* 0x7fffffff1bff7812 */ /* 0x000fda000780c800 */
[----:B------:R-:W-:Y:S05]  /*3090*/  @!P0 BRA `(.L_x_46) ;  /* 0x00000004003c8947 */ /* 0x000fea0003800000 */
[C---:B------:R-:W-:Y:S02]  /*30a0*/  FSETP.NEU.FTZ.AND P1, PT, |R0|.reuse, +INF , PT ;  /* 0x7f8000000000780b */ /* 0x040fe40003f3d200 */
[----:B------:R-:W-:Y:S02]  /*30b0*/  FSETP.NEU.FTZ.AND P2, PT, |R5|, +INF , PT ;  /* 0x7f8000000500780b */ /* 0x000fe40003f5d200 */
[----:B------:R-:W-:-:S11]  /*30c0*/  FSETP.NEU.FTZ.AND P0, PT, |R0|, +INF , PT ;  /* 0x7f8000000000780b */ /* 0x000fd60003f1d200 */
[----:B------:R-:W-:Y:S05]  /*30d0*/  @!P2 BRA !P1, `(.L_x_46) ;  /* 0x00000004002ca947 */ /* 0x000fea0004800000 */
[----:B------:R-:W-:-:S04]  /*30e0*/  LOP3.LUT P1, RZ, R0, 0x7fffffff, RZ, 0xc0, !PT ;  /* 0x7fffffff00ff7812 */ /* 0x000fc8000782c0ff */
[----:B------:R-:W-:-:S13]  /*30f0*/  PLOP3.LUT P1, PT, P2, P1, PT, 0x2f, 0xf2 ;  /* 0x0000000000f2781c */ /* 0x000fda0001722577 */
[----:B------:R-:W-:Y:S05]  /*3100*/  @P1 BRA `(.L_x_47) ;  /* 0x0000000400181947 */ /* 0x000fea0003800000 */
[----:B------:R-:W-:-:S04]  /*3110*/  LOP3.LUT P1, RZ, R27, 0x7fffffff, RZ, 0xc0, !PT ;  /* 0x7fffffff1bff7812 */ /* 0x000fc8000782c0ff */
[----:B------:R-:W-:-:S13]  /*3120*/  PLOP3.LUT P0, PT, P0, P1, PT, 0x2f, 0xf2 ;  /* 0x0000000000f2781c */ /* 0x000fda0000702577 */
[----:B------:R-:W-:Y:S05]  /*3130*/  @P0 BRA `(.L_x_48) ;  /* 0x0000000400000947 */ /* 0x000fea0003800000 */
[----:B------:R-:W-:Y:S02]  /*3140*/  ISETP.GE.AND P0, PT, R26, RZ, PT ;  /* 0x000000ff1a00720c */ /* 0x000fe40003f06270 */
[----:B------:R-:W-:-:S11]  /*3150*/  ISETP.GE.AND P1, PT, R29, RZ, PT ;  /* 0x000000ff1d00720c */ /* 0x000fd60003f26270 */
[----:B------:R-:W-:Y:S01]  /*3160*/  @P0 IMAD.MOV.U32 R25, RZ, RZ, RZ ;  /* 0x000000ffff190224 */ /* 0x000fe200078e00ff */
[----:B------:R-:W-:Y:S01]  /*3170*/  @!P0 MOV R25, 0xffffffc0 ;  /* 0xffffffc000198802 */ /* 0x000fe20000000f00 */
[----:B------:R-:W-:Y:S01]  /*3180*/  @!P0 FFMA R0, R0, 1.84467440737095516160e+19, RZ ;  /* 0x5f80000000008823 */ /* 0x000fe200000000ff */
[----:B------:R-:W-:-:S03]  /*3190*/  @!P1 FFMA R27, R5, 1.84467440737095516160e+19, RZ ;  /* 0x5f800000051b9823 */ /* 0x000fc600000000ff */
[----:B------:R-:W-:-:S07]  /*31a0*/  @!P1 VIADD R25, R25, 0x40 ;  /* 0x0000004019199836 */ /* 0x000fce0000000000 */
.L_x_44:
[----:B------:R-:W-:Y:S01]  /*31b0*/  LEA R26, R23, 0xc0800000, 0x17 ;  /* 0xc0800000171a7811 */ /* 0x000fe200078eb8ff */
[----:B------:R-:W-:Y:S03]  /*31c0*/  BSSY.RECONVERGENT B2, `(.L_x_49) ;  /* 0x0000036000027945 */ /* 0x000fe60003800200 */
[----:B------:R-:W-:Y:S01]  /*31d0*/  IADD3 R30, PT, PT, -R26, R27, RZ ;  /* 0x0000001b1a1e7210 */ /* 0x000fe20007ffe1ff */
[----:B------:R-:W-:-:S03]  /*31e0*/  VIADD R26, R28, 0xffffff81 ;  /* 0xffffff811c1a7836 */ /* 0x000fc60000000000 */
[----:B------:R-:W0:Y:S01]  /*31f0*/  MUFU.RCP R27, R30 ;  /* 0x0000001e001b7308 */ /* 0x000e220000001000 */
[----:B------:R-:W-:Y:S01]  /*3200*/  FADD.FTZ R29, -R30, -RZ ;  /* 0x800000ff1e1d7221 */ /* 0x000fe20000010100 */
[C---:B------:R-:W-:Y:S01]  /*3210*/  IMAD R0, R26.reuse, -0x800000, R0 ;  /* 0xff8000001a007824 */ /* 0x040fe200078e0200 */
[----:B------:R-:W-:-:S04]  /*3220*/  IADD3 R26, PT, PT, R26, 0x7f, -R23 ;  /* 0x0000007f1a1a7810 */ /* 0x000fc80007ffe817 */
[----:B------:R-:W-:Y:S01]  /*3230*/  IADD3 R26, PT, PT, R26, R25, RZ ;  /* 0x000000191a1a7210 */ /* 0x000fe20007ffe0ff */
[----:B0-----:R-:W-:-:S04]  /*3240*/  FFMA R28, R27, R29, 1 ;  /* 0x3f8000001b1c7423 */ /* 0x001fc8000000001d */
[----:B------:R-:W-:-:S04]  /*3250*/  FFMA R27, R27, R28, R27 ;  /* 0x0000001c1b1b7223 */ /* 0x000fc8000000001b */
[----:B------:R-:W-:-:S04]  /*3260*/  FFMA R28, R0, R27, RZ ;  /* 0x0000001b001c7223 */ /* 0x000fc800000000ff */
[----:B------:R-:W-:-:S04]  /*3270*/  FFMA R31, R29, R28, R0 ;  /* 0x0000001c1d1f7223 */ /* 0x000fc80000000000 */
[----:B------:R-:W-:-:S04]  /*3280*/  FFMA R28, R27, R31, R28 ;  /* 0x0000001f1b1c7223 */ /* 0x000fc8000000001c */
[----:B------:R-:W-:-:S04]  /*3290*/  FFMA R29, R29, R28, R0 ;  /* 0x0000001c1d1d7223 */ /* 0x000fc80000000000 */
[----:B------:R-:W-:-:S05]  /*32a0*/  FFMA R0, R27, R29, R28 ;  /* 0x0000001d1b007223 */ /* 0x000fca000000001c */
[----:B------:R-:W-:-:S04]  /*32b0*/  SHF.R.U32.HI R23, RZ, 0x17, R0 ;  /* 0x00000017ff177819 */ /* 0x000fc80000011600 */
[----:B------:R-:W-:-:S05]  /*32c0*/  LOP3.LUT R23, R23, 0xff, RZ, 0xc0, !PT ;  /* 0x000000ff17177812 */ /* 0x000fca00078ec0ff */
[----:B------:R-:W-:-:S05]  /*32d0*/  IMAD.IADD R30, R23, 0x1, R26 ;  /* 0x00000001171e7824 */ /* 0x000fca00078e021a */
[----:B------:R-:W-:-:S04]  /*32e0*/  IADD3 R23, PT, PT, R30, -0x1, RZ ;  /* 0xffffffff1e177810 */ /* 0x000fc80007ffe0ff */
[----:B------:R-:W-:-:S13]  /*32f0*/  ISETP.GE.U32.AND P0, PT, R23, 0xfe, PT ;  /* 0x000000fe1700780c */ /* 0x000fda0003f06070 */
[----:B------:R-:W-:Y:S05]  /*3300*/  @!P0 BRA `(.L_x_50) ;  /* 0x0000000000808947 */ /* 0x000fea0003800000 */
[----:B------:R-:W-:-:S13]  /*3310*/  ISETP.GT.AND P0, PT, R30, 0xfe, PT ;  /* 0x000000fe1e00780c */ /* 0x000fda0003f04270 */
[----:B------:R-:W-:Y:S05]  /*3320*/  @P0 BRA `(.L_x_51) ;  /* 0x00000000006c0947 */ /* 0x000fea0003800000 */
[----:B------:R-:W-:-:S13]  /*3330*/  ISETP.GE.AND P0, PT, R30, 0x1, PT ;  /* 0x000000011e00780c */ /* 0x000fda0003f06270 */
[----:B------:R-:W-:Y:S05]  /*3340*/  @P0 BRA `(.L_x_52) ;  /* 0x0000000000740947 */ /* 0x000fea0003800000 */
[----:B------:R-:W-:Y:S02]  /*3350*/  ISETP.GE.AND P0, PT, R30, -0x18, PT ;  /* 0xffffffe81e00780c */ /* 0x000fe40003f06270 */
[----:B------:R-:W-:-:S11]  /*3360*/  LOP3.LUT R0, R0, 0x80000000, RZ, 0xc0, !PT ;  /* 0x8000000000007812 */ /* 0x000fd600078ec0ff */
[----:B------:R-:W-:Y:S05]  /*3370*/  @!P0 BRA `(.L_x_52) ;  /* 0x0000000000688947 */ /* 0x000fea0003800000 */
[-CC-:B------:R-:W-:Y:S01]  /*3380*/  FFMA.RZ R23, R27, R29.reuse, R28.reuse ;  /* 0x0000001d1b177223 */ /* 0x180fe2000000c01c */
[C---:B------:R-:W-:Y:S01]  /*3390*/  VIADD R26, R30.reuse, 0x20 ;  /* 0x000000201e1a7836 */ /* 0x040fe20000000000 */
[C---:B------:R-:W-:Y:S02]  /*33a0*/  ISETP.NE.AND P2, PT, R30.reuse, RZ, PT ;  /* 0x000000ff1e00720c */ /* 0x040fe40003f45270 */
[C---:B------:R-:W-:Y:S02]  /*33b0*/  ISETP.NE.AND P1, PT, R30.reuse, RZ, PT ;  /* 0x000000ff1e00720c */ /* 0x040fe40003f25270 */
[----:B------:R-:W-:Y:S01]  /*33c0*/  LOP3.LUT R25, R23, 0x7fffff, RZ, 0xc0, !PT ;  /* 0x007fffff17197812 */ /* 0x000fe200078ec0ff */
[CCC-:B------:R-:W-:Y:S01]  /*33d0*/  FFMA.RP R23, R27.reuse, R29.reuse, R28.reuse ;  /* 0x0000001d1b177223 */ /* 0x1c0fe2000000801c */
[----:B------:R-:W-:Y:S01]  /*33e0*/  FFMA.RM R28, R27, R29, R28 ;  /* 0x0000001d1b1c7223 */ /* 0x000fe2000000401c */
[----:B------:R-:W-:Y:S02]  /*33f0*/  IADD3 R27, PT, PT, -R30, RZ, RZ ;  /* 0x000000ff1e1b7210 */ /* 0x000fe40007ffe1ff */
[----:B------:R-:W-:-:S02]  /*3400*/  LOP3.LUT R25, R25, 0x800000, RZ, 0xfc, !PT ;  /* 0x0080000019197812 */ /* 0x000fc400078efcff */
[----:B------:R-:W-:Y:S02]  /*3410*/  FSETP.NEU.FTZ.AND P0, PT, R23, R28, PT ;  /* 0x0000001c1700720b */ /* 0x000fe40003f1d000 */
[----:B------:R-:W-:Y:S02]  /*3420*/  SHF.L.U32 R26, R25, R26, RZ ;  /* 0x0000001a191a7219 */ /* 0x000fe400000006ff */
[----:B------:R-:W-:Y:S02]  /*3430*/  SEL R28, R27, RZ, P2 ;  /* 0x000000ff1b1c7207 */ /* 0x000fe40001000000 */
[----:B------:R-:W-:Y:S02]  /*3440*/  ISETP.NE.AND P1, PT, R26, RZ, P1 ;  /* 0x000000ff1a00720c */ /* 0x000fe40000f25270 */
[----:B------:R-:W-:Y:S02]  /*3450*/  SHF.R.U32.HI R28, RZ, R28, R25 ;  /* 0x0000001cff1c7219 */ /* 0x000fe40000011619 */
[----:B------:R-:W-:-:S02]  /*3460*/  PLOP3.LUT P0, PT, P0, P1, PT, 0xf8, 0x8f ;  /* 0x00000000008f781c */ /* 0x000fc40000703f70 */
[----:B------:R-:W-:Y:S02]  /*3470*/  SHF.R.U32.HI R26, RZ, 0x1, R28 ;  /* 0x00000001ff1a7819 */ /* 0x000fe4000001161c */
[----:B------:R-:W-:-:S04]  /*3480*/  SEL R23, RZ, 0x1, !P0 ;  /* 0x00000001ff177807 */ /* 0x000fc80004000000 */
[----:B------:R-:W-:-:S04]  /*3490*/  LOP3.LUT R23, R23, 0x1, R26, 0xf8, !PT ;  /* 0x0000000117177812 */ /* 0x000fc800078ef81a */
[----:B------:R-:W-:-:S05]  /*34a0*/  LOP3.LUT R23, R23, R28, RZ, 0xc0, !PT ;  /* 0x0000001c17177212 */ /* 0x000fca00078ec0ff */
[----:B------:R-:W-:-:S05]  /*34b0*/  IMAD.IADD R23, R26, 0x1, R23 ;  /* 0x000000011a177824 */ /* 0x000fca00078e0217 */
[----:B------:R-:W-:Y:S01]  /*34c0*/  LOP3.LUT R0, R23, R0, RZ, 0xfc, !PT ;  /* 0x0000000017007212 */ /* 0x000fe200078efcff */
[----:B------:R-:W-:Y:S06]  /*34d0*/  BRA `(.L_x_52) ;  /* 0x0000000000107947 */ /* 0x000fec0003800000 */
.L_x_51:
[----:B------:R-:W-:-:S04]  /*34e0*/  LOP3.LUT R0, R0, 0x80000000, RZ, 0xc0, !PT ;  /* 0x8000000000007812 */ /* 0x000fc800078ec0ff */
[----:B------:R-:W-:Y:S01]  /*34f0*/  LOP3.LUT R0, R0, 0x7f800000, RZ, 0xfc, !PT ;  /* 0x7f80000000007812 */ /* 0x000fe200078efcff */
[----:B------:R-:W-:Y:S06]  /*3500*/  BRA `(.L_x_52) ;  /* 0x0000000000047947 */ /* 0x000fec0003800000 */
.L_x_50:
[----:B------:R-:W-:-:S07]  /*3510*/  LEA R0, R26, R0, 0x17 ;  /* 0x000000001a007211 */ /* 0x000fce00078eb8ff */
.L_x_52:
[----:B------:R-:W-:Y:S05]  /*3520*/  BSYNC.RECONVERGENT B2 ;  /* 0x0000000000027941 */ /* 0x000fea0003800200 */
.L_x_49:
[----:B------:R-:W-:Y:S05]  /*3530*/  BRA `(.L_x_53) ;  /* 0x0000000000207947 */ /* 0x000fea0003800000 */
.L_x_48:
[----:B------:R-:W-:-:S04]  /*3540*/  LOP3.LUT R0, R27, 0x80000000, R0, 0x48, !PT ;  /* 0x800000001b007812 */ /* 0x000fc800078e4800 */
[----:B------:R-:W-:Y:S01]  /*3550*/  LOP3.LUT R0, R0, 0x7f800000, RZ, 0xfc, !PT ;  /* 0x7f80000000007812 */ /* 0x000fe200078efcff */
[----:B------:R-:W-:Y:S06]  /*3560*/  BRA `(.L_x_53) ;  /* 0x0000000000147947 */ /* 0x000fec0003800000 */
.L_x_47:
[----:B------:R-:W-:Y:S01]  /*3570*/  LOP3.LUT R0, R27, 0x80000000, R0, 0x48, !PT ;  /* 0x800000001b007812 */ /* 0x000fe200078e4800 */
[----:B------:R-:W-:Y:S06]  /*3580*/  BRA `(.L_x_53) ;  /* 0x00000000000c7947 */ /* 0x000fec0003800000 */
.L_x_46:
[----:B------:R-:W0:Y:S01]  /*3590*/  MUFU.RSQ R0, -QNAN ;  /* 0xffc0000000007908 */ /* 0x000e220000001400 */
[----:B------:R-:W-:Y:S05]  /*35a0*/  BRA `(.L_x_53) ;  /* 0x0000000000047947 */ /* 0x000fea0003800000 */
.L_x_45:
[----:B------:R-:W-:-:S07]  /*35b0*/  FADD.FTZ R0, R0, R5 ;  /* 0x0000000500007221 */ /* 0x000fce0000010000 */
.L_x_53:
[----:B------:R-:W-:Y:S05]  /*35c0*/  BSYNC.RECONVERGENT B1 ;  /* 0x0000000000017941 */ /* 0x000fea0003800200 */
.L_x_43:
[----:B------:R-:W-:Y:S02]  /*35d0*/  HFMA2 R25, -RZ, RZ, 0, 0 ;  /* 0x00000000ff197431 */ /* 0x000fe400000001ff */
[----:B0-----:R-:W-:Y:S02]  /*35e0*/  IMAD.MOV.U32 R23, RZ, RZ, R0 ;  /* 0x000000ffff177224 */ /* 0x001fe400078e0000 */
[----:B------:R-:W-:Y:S05]  /*35f0*/  RET.REL.NODEC R24 `(_Z4stepPfS_S_) ;  /* 0xffffffc818807950 */ /* 0x000fea0003c3ffff */
.L_x_54:
[----:B------:R-:W-:-:S00]  /*3600*/  BRA `(.L_x_54) ;  /* 0xfffffffc00fc7947 */ /* 0x000fc0000383ffff */
[----:B------:R-:W-:-:S00]  /*3610*/  NOP ;  /* 0x0000000000007918 */ /* 0x000fc00000000000 */
        /* <DEDUP_REMOVED lines=14> */
.L_x_57:


//--------------------- .text._Z4initPfS_S_       --------------------------
	.section	.text._Z4initPfS_S_,"ax",@progbits
	.align	128
        .global         _Z4initPfS_S_
        .type           _Z4initPfS_S_,@function
        .size           _Z4initPfS_S_,(.L_x_59 - _Z4initPfS_S_)
        .other          _Z4initPfS_S_,@"STO_CUDA_ENTRY STV_DEFAULT"
_Z4initPfS_S_:
.text._Z4initPfS_S_:
[----:B------:R-:W-:Y:S01]  /*0000*/  LDC R1, c[0x0][0x37c] ;  /* 0x0000df00ff017b82 */ /* 0x000fe20000000800 */
[----:B------:R-:W0:Y:S07]  /*0010*/  S2R R9, SR_TID.X ;  /* 0x0000000000097919 */ /* 0x000e2e0000002100 */
[----:B------:R-:W0:Y:S01]  /*0020*/  S2UR UR6, SR_CTAID.X ;  /* 0x00000000000679c3 */ /* 0x000e220000002500 */
[----:B------:R-:W1:Y:S01]  /*0030*/  LDCU.64 UR4, c[0x0][0x358] ;  /* 0x00006b00ff0477ac */ /* 0x000e620008000a00 */
[----:B------:R-:W2:Y:S06]  /*0040*/  S2R R11, SR_TID.Y ;  /* 0x00000000000b7919 */ /* 0x000eac0000002200 */
[----:B------:R-:W0:Y:S08]  /*0050*/  LDC R0, c[0x0][0x360] ;  /* 0x0000d800ff007b82 */ /* 0x000e300000000800 */
[----:B------:R-:W2:Y:S08]  /*0060*/  S2UR UR7, SR_CTAID.Y ;  /* 0x00000000000779c3 */ /* 0x000eb00000002600 */
[----:B------:R-:W2:Y:S08]  /*0070*/  LDC R8, c[0x0][0x364] ;  /* 0x0000d900ff087b82 */ /* 0x000eb00000000800 */
[----:B------:R-:W3:Y:S01]  /*0080*/  LDC.64 R2, c[0x0][0x380] ;  /* 0x0000e000ff027b82 */ /* 0x000ee20000000a00 */
[----:B0-----:R-:W-:-:S07]  /*0090*/  IMAD R0, R0, UR6, R9 ;  /* 0x0000000600007c24 */ /* 0x001fce000f8e0209 */
[----:B------:R-:W0:Y:S08]  /*00a0*/  LDC.64 R4, c[0x0][0x388] ;  /* 0x0000e200ff047b82 */ /* 0x000e300000000a00 */
[----:B------:R-:W4:Y:S01]  /*00b0*/  LDC.64 R6, c[0x0][0x390] ;  /* 0x0000e400ff067b82 */ /* 0x000f220000000a00 */
[----:B--2---:R-:W-:-:S04]  /*00c0*/  IMAD R9, R8, UR7, R11 ;  /* 0x0000000708097c24 */ /* 0x004fc8000f8e020b */
[----:B------:R-:W-:-:S04]  /*00d0*/  IMAD R9, R9, 0x29, R0 ;  /* 0x0000002909097824 */ /* 0x000fc800078e0200 */
[----:B---3--:R-:W-:-:S05]  /*00e0*/  IMAD.WIDE R2, R9, 0x4, R2 ;  /* 0x0000000409027825 */ /* 0x008fca00078e0202 */
[----:B-1----:R-:W-:Y:S01]  /*00f0*/  STG.E desc[UR4][R2.64], RZ ;  /* 0x000000ff02007986 */ /* 0x002fe2000c101904 */
[----:B0-----:R-:W-:-:S03]  /*0100*/  IMAD.WIDE R4, R9, 0x4, R4 ;  /* 0x0000000409047825 */ /* 0x001fc600078e0204 */
[----:B------:R-:W-:Y:S04]  /*0110*/  STG.E desc[UR4][R2.64+0x1a44], RZ ;  /* 0x001a44ff02007986 */ /* 0x000fe8000c101904 */
[----:B------:R-:W-:Y:S01]  /*0120*/  STG.E desc[UR4][R4.64], RZ ;  /* 0x000000ff04007986 */ /* 0x000fe2000c101904 */
[----:B----4-:R-:W-:-:S03]  /*0130*/  IMAD.WIDE R6, R9, 0x4, R6 ;  /* 0x0000000409067825 */ /* 0x010fc600078e0206 */
[----:B------:R-:W-:Y:S04]  /*0140*/  STG.E desc[UR4][R4.64+0x1a44], RZ ;  /* 0x001a44ff04007986 */ /* 0x000fe8000c101904 */
[----:B------:R-:W-:Y:S04]  /*0150*/  STG.E desc[UR4][R6.64], RZ ;  /* 0x000000ff06007986 */ /* 0x000fe8000c101904 */
[----:B------:R-:W-:Y:S01]  /*0160*/  STG.E desc[UR4][R6.64+0x1a44], RZ ;  /* 0x001a44ff06007986 */ /* 0x000fe2000c101904 */
[----:B------:R-:W-:Y:S05]  /*0170*/  EXIT ;  /* 0x000000000000794d */ /* 0x000fea0003800000 */
.L_x_55:
        /* <DEDUP_REMOVED lines=16> */
.L_x_59:


//--------------------- .nv.shared.reserved.0     --------------------------
	.section	.nv.shared.reserved.0,"aw",@nobits
	.weak		__nv_reservedSMEM_offset_0_alias
	.size		__nv_reservedSMEM_offset_0_alias, 0, 64
	.other		__nv_reservedSMEM_offset_0_alias,@"STO_CUDA_RESERVED_SHARED STV_DEFAULT"
__nv_reservedSMEM_offset_0_alias:
	.zero		0
	.zero		64


//--------------------- .nv.constant0._Z4stepPfS_S_ --------------------------
	.section	.nv.constant0._Z4stepPfS_S_,"a",@progbits
	.sectionflags	@""
	.align	4
.nv.constant0._Z4stepPfS_S_:
	.zero		920


//--------------------- .nv.constant0._Z4initPfS_S_ --------------------------
	.section	.nv.constant0._Z4initPfS_S_,"a",@progbits
	.sectionflags	@""
	.align	4
.nv.constant0._Z4initPfS_S_:
	.zero		920


//--------------------- SYMBOLS --------------------------

	.type		.nv.reservedSmem.offset0,@object
	.size		.nv.reservedSmem.offset0,0x4
